	.target	sm_90a

	.elftype	@"ET_EXEC"


//--------------------- .note.nv.tkinfo           --------------------------
	.section	.note.nv.tkinfo,"",@"SHT_NOTE"
	.sectionflags	@"SHF_NOTE_NV_TKINFO"
	.tkinfo
        /*0018*/ 	.word	0x00000002
        /*0030*/ 	.string	""
        /*0030*/ 	.string	"ptxas"
        /*0030*/ 	.string	"Cuda compilation tools, release 13.0, V13.0.88"
        /*0030*/ 	.string	"Build cuda_13.0.r13.0/compiler.36424714_0"
        /*0030*/ 	.string	"-arch sm_90a -m 64 "



//--------------------- .note.nv.cuinfo           --------------------------
	.section	.note.nv.cuinfo,"",@"SHT_NOTE"
	.sectionflags	@"SHF_NOTE_NV_CUINFO"
        /*0018*/ 	.short	0x0002
        /*001a*/ 	.short	0x005a
        /*001c*/ 	.short	0x0082
	.zero		2


//--------------------- .nv.info                  --------------------------
	.section	.nv.info,"",@"SHT_CUDA_INFO"
	.align	4


	//----- nvinfo : EIATTR_REGCOUNT
	.align		4
        /*0000*/ 	.byte	0x04, 0x2f
        /*0002*/ 	.short	(.L_15 - .L_14)
	.align		4
.L_14:
        /*0004*/ 	.word	index@(_ZN7cutlass13device_kernelINS_4gemm6kernel13GemmUniversalIN4cute5tupleIJiiiiEEENS1_10collective13CollectiveMmaINS1_34MainloopSm90TmaGmmaWarpSpecializedILi7ENS5_IJNS4_1CILi1EEENSA_ILi2EEESB_EEENS1_35KernelTmaWarpSpecializedCooperativeEEENS5_IJNSA_ILi128EEESG_NSA_ILi64EEEEEENS_6half_tENS5_IJlSB_lEEESJ_NS5_IJSB_llEEENS4_8TiledMMAINS4_8MMA_AtomIJNS4_4SM904GMMA26MMA_64x128x16_F32F16F16_SSILNSP_5MajorE0ELSR_1ELNSP_7ScaleInE1ELSS_1EEEEEENS4_6LayoutINS5_IJSC_SB_SB_EEENS5_IJSB_NSA_ILi0EEESX_EEEEENS5_IJNS4_10UnderscoreES10_S10_EEEEENS4_23SM90_TMA_LOAD_MULTICASTENS4_14ComposedLayoutINS4_7SwizzleILi3ELi4ELi3EEENS4_18smem_ptr_flag_bitsILi16EEENSV_INS5_IJNSA_ILi8EEESH_EEENS5_IJSH_SB_EEEEEEEvNS4_8identityENS4_13SM90_TMA_LOADENS14_IS16_S18_NSV_INS5_IJSH_S19_EEENS5_IJSB_SH_EEEEEEEvS1E_EENS_8epilogue10collective6detail29Sm90TmaWarpSpecializedAdapterINS1M_15DefaultEpilogueISJ_SK_SK_NS1L_6thread17LinearCombinationISJ_Li1EffLNS1Q_9ScaleType4KindE0ELNS_15FloatRoundStyleE2ESJ_EENS1_15EpilogueDefaultEEEEEvvEEEEvNT_6ParamsE)
        /*0008*/ 	.word	0x000000a8


	//----- nvinfo : EIATTR_FRAME_SIZE
	.align		4
.L_15:
        /*000c*/ 	.byte	0x04, 0x11
        /*000e*/ 	.short	(.L_17 - .L_16)
	.align		4
.L_16:
        /*0010*/ 	.word	index@(_ZN7cutlass13device_kernelINS_4gemm6kernel13GemmUniversalIN4cute5tupleIJiiiiEEENS1_10collective13CollectiveMmaINS1_34MainloopSm90TmaGmmaWarpSpecializedILi7ENS5_IJNS4_1CILi1EEENSA_ILi2EEESB_EEENS1_35KernelTmaWarpSpecializedCooperativeEEENS5_IJNSA_ILi128EEESG_NSA_ILi64EEEEEENS_6half_tENS5_IJlSB_lEEESJ_NS5_IJSB_llEEENS4_8TiledMMAINS4_8MMA_AtomIJNS4_4SM904GMMA26MMA_64x128x16_F32F16F16_SSILNSP_5MajorE0ELSR_1ELNSP_7ScaleInE1ELSS_1EEEEEENS4_6LayoutINS5_IJSC_SB_SB_EEENS5_IJSB_NSA_ILi0EEESX_EEEEENS5_IJNS4_10UnderscoreES10_S10_EEEEENS4_23SM90_TMA_LOAD_MULTICASTENS4_14ComposedLayoutINS4_7SwizzleILi3ELi4ELi3EEENS4_18smem_ptr_flag_bitsILi16EEENSV_INS5_IJNSA_ILi8EEESH_EEENS5_IJSH_SB_EEEEEEEvNS4_8identityENS4_13SM90_TMA_LOADENS14_IS16_S18_NSV_INS5_IJSH_S19_EEENS5_IJSB_SH_EEEEEEEvS1E_EENS_8epilogue10collective6detail29Sm90TmaWarpSpecializedAdapterINS1M_15DefaultEpilogueISJ_SK_SK_NS1L_6thread17LinearCombinationISJ_Li1EffLNS1Q_9ScaleType4KindE0ELNS_15FloatRoundStyleE2ESJ_EENS1_15EpilogueDefaultEEEEEvvEEEEvNT_6ParamsE)
        /*0014*/ 	.word	0x00000000


	//----- nvinfo : EIATTR_MIN_STACK_SIZE
	.align		4
.L_17:
        /*0018*/ 	.byte	0x04, 0x12
        /*001a*/ 	.short	(.L_19 - .L_18)
	.align		4
.L_18:
        /*001c*/ 	.word	index@(_ZN7cutlass13device_kernelINS_4gemm6kernel13GemmUniversalIN4cute5tupleIJiiiiEEENS1_10collective13CollectiveMmaINS1_34MainloopSm90TmaGmmaWarpSpecializedILi7ENS5_IJNS4_1CILi1EEENSA_ILi2EEESB_EEENS1_35KernelTmaWarpSpecializedCooperativeEEENS5_IJNSA_ILi128EEESG_NSA_ILi64EEEEEENS_6half_tENS5_IJlSB_lEEESJ_NS5_IJSB_llEEENS4_8TiledMMAINS4_8MMA_AtomIJNS4_4SM904GMMA26MMA_64x128x16_F32F16F16_SSILNSP_5MajorE0ELSR_1ELNSP_7ScaleInE1ELSS_1EEEEEENS4_6LayoutINS5_IJSC_SB_SB_EEENS5_IJSB_NSA_ILi0EEESX_EEEEENS5_IJNS4_10UnderscoreES10_S10_EEEEENS4_23SM90_TMA_LOAD_MULTICASTENS4_14ComposedLayoutINS4_7SwizzleILi3ELi4ELi3EEENS4_18smem_ptr_flag_bitsILi16EEENSV_INS5_IJNSA_ILi8EEESH_EEENS5_IJSH_SB_EEEEEEEvNS4_8identityENS4_13SM90_TMA_LOADENS14_IS16_S18_NSV_INS5_IJSH_S19_EEENS5_IJSB_SH_EEEEEEEvS1E_EENS_8epilogue10collective6detail29Sm90TmaWarpSpecializedAdapterINS1M_15DefaultEpilogueISJ_SK_SK_NS1L_6thread17LinearCombinationISJ_Li1EffLNS1Q_9ScaleType4KindE0ELNS_15FloatRoundStyleE2ESJ_EENS1_15EpilogueDefaultEEEEEvvEEEEvNT_6ParamsE)
        /*0020*/ 	.word	0x00000000
.L_19:


//--------------------- .nv.compat                --------------------------
	.section	.nv.compat,"",@"SHT_CUDA_COMPAT_INFO"
	.align	4
        /*0000*/ 	.byte	0x02, 0x09, 0x01, 0x00, 0x02, 0x02, 0x04, 0x00, 0x02, 0x05, 0x05, 0x00, 0x03, 0x07, 0x01, 0x01
        /*0010*/ 	.byte	0x02, 0x03, 0x01, 0x00, 0x02, 0x06, 0x01, 0x00, 0x04, 0x0b, 0x08, 0x00, 0x00, 0x00, 0x00, 0x00
        /*0020*/ 	.byte	0x00, 0x00, 0x00, 0x00


//--------------------- .nv.info._ZN7cutlass13device_kernelINS_4gemm6kernel13GemmUniversalIN4cute5tupleIJiiiiEEENS1_10collective13CollectiveMmaINS1_34MainloopSm90TmaGmmaWarpSpecializedILi7ENS5_IJNS4_1CILi1EEENSA_ILi2EEESB_EEENS1_35KernelTmaWarpSpecializedCooperativeEEENS5_IJNSA_ILi128EEESG_NSA_ILi64EEEEEENS_6half_tENS5_IJlSB_lEEESJ_NS5_IJSB_llEEENS4_8TiledMMAINS4_8MMA_AtomIJNS4_4SM904GMMA26MMA_64x128x16_F32F16F16_SSILNSP_5MajorE0ELSR_1ELNSP_7ScaleInE1ELSS_1EEEEEENS4_6LayoutINS5_IJSC_SB_SB_EEENS5_IJSB_NSA_ILi0EEESX_EEEEENS5_IJNS4_10UnderscoreES10_S10_EEEEENS4_23SM90_TMA_LOAD_MULTICASTENS4_14ComposedLayoutINS4_7SwizzleILi3ELi4ELi3EEENS4_18smem_ptr_flag_bitsILi16EEENSV_INS5_IJNSA_ILi8EEESH_EEENS5_IJSH_SB_EEEEEEEvNS4_8identityENS4_13SM90_TMA_LOADENS14_IS16_S18_NSV_INS5_IJSH_S19_EEENS5_IJSB_SH_EEEEEEEvS1E_EENS_8epilogue10collective6detail29Sm90TmaWarpSpecializedAdapterINS1M_15DefaultEpilogueISJ_SK_SK_NS1L_6thread17LinearCombinationISJ_Li1EffLNS1Q_9ScaleType4KindE0ELNS_15FloatRoundStyleE2ESJ_EENS1_15EpilogueDefaultEEEEEvvEEEEvNT_6ParamsE --------------------------
	.section	.nv.info._ZN7cutlass13device_kernelINS_4gemm6kernel13GemmUniversalIN4cute5tupleIJiiiiEEENS1_10collective13CollectiveMmaINS1_34MainloopSm90TmaGmmaWarpSpecializedILi7ENS5_IJNS4_1CILi1EEENSA_ILi2EEESB_EEENS1_35KernelTmaWarpSpecializedCooperativeEEENS5_IJNSA_ILi128EEESG_NSA_ILi64EEEEEENS_6half_tENS5_IJlSB_lEEESJ_NS5_IJSB_llEEENS4_8TiledMMAINS4_8MMA_AtomIJNS4_4SM904GMMA26MMA_64x128x16_F32F16F16_SSILNSP_5MajorE0ELSR_1ELNSP_7ScaleInE1ELSS_1EEEEEENS4_6LayoutINS5_IJSC_SB_SB_EEENS5_IJSB_NSA_ILi0EEESX_EEEEENS5_IJNS4_10UnderscoreES10_S10_EEEEENS4_23SM90_TMA_LOAD_MULTICASTENS4_14ComposedLayoutINS4_7SwizzleILi3ELi4ELi3EEENS4_18smem_ptr_flag_bitsILi16EEENSV_INS5_IJNSA_ILi8EEESH_EEENS5_IJSH_SB_EEEEEEEvNS4_8identityENS4_13SM90_TMA_LOADENS14_IS16_S18_NSV_INS5_IJSH_S19_EEENS5_IJSB_SH_EEEEEEEvS1E_EENS_8epilogue10collective6detail29Sm90TmaWarpSpecializedAdapterINS1M_15DefaultEpilogueISJ_SK_SK_NS1L_6thread17LinearCombinationISJ_Li1EffLNS1Q_9ScaleType4KindE0ELNS_15FloatRoundStyleE2ESJ_EENS1_15EpilogueDefaultEEEEEvvEEEEvNT_6ParamsE,"",@"SHT_CUDA_INFO"
	.sectionflags	@""
	.align	4


	//----- nvinfo : EIATTR_CUDA_API_VERSION
	.align		4
        /*0000*/ 	.byte	0x04, 0x37
        /*0002*/ 	.short	(.L_21 - .L_20)
.L_20:
        /*0004*/ 	.word	0x00000082


	//----- nvinfo : EIATTR_KPARAM_INFO
	.align		4
.L_21:
        /*0008*/ 	.byte	0x04, 0x17
        /*000a*/ 	.short	(.L_23 - .L_22)
.L_22:
        /*000c*/ 	.word	0x00000000
        /*0010*/ 	.short	0x0000
        /*0012*/ 	.short	0x0070
        /*0014*/ 	.byte	0x00, 0xf0, 0x01, 0x10


	//----- nvinfo : EIATTR_SPARSE_MMA_MASK
	.align		4
.L_23:
        /*0018*/ 	.byte	0x03, 0x50
        /*001a*/ 	.short	0x0000


	//----- nvinfo : EIATTR_MAXREG_COUNT
	.align		4
        /*001c*/ 	.byte	0x03, 0x1b
        /*001e*/ 	.short	0x00a8


	//----- nvinfo : EIATTR_NUM_BARRIERS
	.align		4
        /*0020*/ 	.byte	0x02, 0x4c
        /*0022*/ 	.byte	0x01
	.zero		1


	//----- nvinfo : EIATTR_EXTERNS
	.align		4
        /*0024*/ 	.byte	0x04, 0x0f
        /*0026*/ 	.short	(.L_25 - .L_24)


	//   ....[0]....
	.align		4
.L_24:
        /*0028*/ 	.word	index@(__assertfail)


	//----- nvinfo : EIATTR_MERCURY_ISA_VERSION
	.align		4
.L_25:
        /*002c*/ 	.byte	0x03, 0x5f
        /*002e*/ 	.short	0x0101


	//----- nvinfo : EIATTR_INT_WARP_WIDE_INSTR_OFFSETS
	.align		4
        /*0030*/ 	.byte	0x04, 0x31
        /*0032*/ 	.short	(.L_27 - .L_26)


	//   ....[0]....
.L_26:
        /*0034*/ 	.word	0x00000490


	//   ....[1]....
        /*0038*/ 	.word	0x000004b0


	//   ....[2]....
        /*003c*/ 	.word	0x00000680


	//----- nvinfo : EIATTR_COOP_GROUP_MASK_REGIDS
	.align		4
.L_27:
        /*0040*/ 	.byte	0x04, 0x29
        /*0042*/ 	.short	(.L_29 - .L_28)


	//   ....[0]....
.L_28:
        /*0044*/ 	.word	0xffffffff


	//   ....[1]....
        /*0048*/ 	.word	0xffffffff


	//   ....[2]....
        /*004c*/ 	.word	0xffffffff


	//   ....[3]....
        /*0050*/ 	.word	0xffffffff


	//   ....[4]....
        /*0054*/ 	.word	0xffffffff


	//   ....[5]....
        /*0058*/ 	.word	0xffffffff


	//----- nvinfo : EIATTR_COOP_GROUP_INSTR_OFFSETS
	.align		4
.L_29:
        /*005c*/ 	.byte	0x04, 0x28
        /*005e*/ 	.short	(.L_31 - .L_30)


	//   ....[0]....
.L_30:
        /*0060*/ 	.word	0x00000060


	//   ....[1]....
        /*0064*/ 	.word	0x00000070


	//   ....[2]....
        /*0068*/ 	.word	0x00000130


	//   ....[3]....
        /*006c*/ 	.word	0x00000330


	//   ....[4]....
        /*0070*/ 	.word	0x000007f0


	//   ....[5]....
        /*0074*/ 	.word	0x00001470


	//----- nvinfo : EIATTR_REG_RECONFIG
	.align		4
.L_31:
        /*0078*/ 	.byte	0x01, 0x54
	.zero		2


	//----- nvinfo : EIATTR_SYSCALL_OFFSETS
	.align		4
        /*007c*/ 	.byte	0x04, 0x46
        /*007e*/ 	.short	(.L_33 - .L_32)


	//   ....[0]....
.L_32:
        /*0080*/ 	.word	0x00001660


	//----- nvinfo : EIATTR_MBARRIER_INSTR_OFFSETS
	.align		4
.L_33:
        /*0084*/ 	.byte	0x04, 0x39
        /*0086*/ 	.short	(.L_35 - .L_34)


	//   ....[0]....
.L_34:
        /*0088*/ 	.word	0x00000230
        /*008c*/ 	.word	0x000000ff
        /*0090*/ 	.word	0x00000000
        /*0094*/ 	.short	0x0100
        /*0096*/ 	.byte	0x08
	.zero		1


	//   ....[1]....
        /*0098*/ 	.word	0x00000240
        /*009c*/ 	.word	0x000000ff
        /*00a0*/ 	.word	0x00000038
        /*00a4*/ 	.short	0x0100
        /*00a6*/ 	.byte	0x08
	.zero		1


	//   ....[2]....
        /*00a8*/ 	.word	0x00000250
        /*00ac*/ 	.word	0x000000ff
        /*00b0*/ 	.word	0x00000008
        /*00b4*/ 	.short	0x0100
        /*00b6*/ 	.byte	0x08
	.zero		1


	//   ....[3]....
        /*00b8*/ 	.word	0x00000260
        /*00bc*/ 	.word	0x000000ff
        /*00c0*/ 	.word	0x00000040
        /*00c4*/ 	.short	0x0100
        /*00c6*/ 	.byte	0x08
	.zero		1


	//   ....[4]....
        /*00c8*/ 	.word	0x00000270
        /*00cc*/ 	.word	0x000000ff
        /*00d0*/ 	.word	0x00000010
        /*00d4*/ 	.short	0x0100
        /*00d6*/ 	.byte	0x08
	.zero		1


	//   ....[5]....
        /*00d8*/ 	.word	0x00000280
        /*00dc*/ 	.word	0x000000ff
        /*00e0*/ 	.word	0x00000048
        /*00e4*/ 	.short	0x0100
        /*00e6*/ 	.byte	0x08
	.zero		1


	//   ....[6]....
        /*00e8*/ 	.word	0x00000290
        /*00ec*/ 	.word	0x000000ff
        /*00f0*/ 	.word	0x00000018
        /*00f4*/ 	.short	0x0100
        /*00f6*/ 	.byte	0x08
	.zero		1


	//   ....[7]....
        /*00f8*/ 	.word	0x000002a0
        /*00fc*/ 	.word	0x000000ff
        /*0100*/ 	.word	0x00000050
        /*0104*/ 	.short	0x0100
        /*0106*/ 	.byte	0x08
	.zero		1


	//   ....[8]....
        /*0108*/ 	.word	0x000002b0
        /*010c*/ 	.word	0x000000ff
        /*0110*/ 	.word	0x00000020
        /*0114*/ 	.short	0x0100
        /*0116*/ 	.byte	0x08
	.zero		1


	//   ....[9]....
        /*0118*/ 	.word	0x000002c0
        /*011c*/ 	.word	0x000000ff
        /*0120*/ 	.word	0x00000058
        /*0124*/ 	.short	0x0100
        /*0126*/ 	.byte	0x08
	.zero		1


	//   ....[10]....
        /*0128*/ 	.word	0x000002d0
        /*012c*/ 	.word	0x000000ff
        /*0130*/ 	.word	0x00000028
        /*0134*/ 	.short	0x0100
        /*0136*/ 	.byte	0x08
	.zero		1


	//   ....[11]....
        /*0138*/ 	.word	0x000002e0
        /*013c*/ 	.word	0x000000ff
        /*0140*/ 	.word	0x00000060
        /*0144*/ 	.short	0x0100
        /*0146*/ 	.byte	0x08
	.zero		1


	//   ....[12]....
        /*0148*/ 	.word	0x000002f0
        /*014c*/ 	.word	0x000000ff
        /*0150*/ 	.word	0x00000030
        /*0154*/ 	.short	0x0100
        /*0156*/ 	.byte	0x08
	.zero		1


	//   ....[13]....
        /*0158*/ 	.word	0x00000300
        /*015c*/ 	.word	0x000000ff
        /*0160*/ 	.word	0x00000068
        /*0164*/ 	.short	0x0100
        /*0166*/ 	.byte	0x08
	.zero		1


	//   ....[14]....
        /*0168*/ 	.word	0x00000720
        /*016c*/ 	.word	0x000000ff
        /*0170*/ 	.word	0x00000080
        /*0174*/ 	.short	0x0100
        /*0176*/ 	.byte	0x06
	.zero		1


	//   ....[15]....
        /*0178*/ 	.word	0x000007a0
        /*017c*/ 	.word	0x000000ff
        /*0180*/ 	.word	0x00000088
        /*0184*/ 	.short	0x0100
        /*0186*/ 	.byte	0x06
	.zero		1


	//   ....[16]....
        /*0188*/ 	.word	0x00001720
        /*018c*/ 	.word	0x00000003
        /*0190*/ 	.word	0x00000000
        /*0194*/ 	.short	0x010a
        /*0196*/ 	.byte	0x3f
	.zero		1


	//   ....[17]....
        /*0198*/ 	.word	0x00001780
        /*019c*/ 	.word	0x00000003
        /*01a0*/ 	.word	0x00000000
        /*01a4*/ 	.short	0x010a
        /*01a6*/ 	.byte	0x3f
	.zero		1


	//   ....[18]....
        /*01a8*/ 	.word	0x00001b00
        /*01ac*/ 	.word	0x00000005
        /*01b0*/ 	.word	0x00000000
        /*01b4*/ 	.short	0x010a
        /*01b6*/ 	.byte	0x3f
	.zero		1


	//   ....[19]....
        /*01b8*/ 	.word	0x00001b40
        /*01bc*/ 	.word	0x00000005
        /*01c0*/ 	.word	0x00000000
        /*01c4*/ 	.short	0x010a
        /*01c6*/ 	.byte	0x3f
	.zero		1


	//   ....[20]....
        /*01c8*/ 	.word	0x00001da0
        /*01cc*/ 	.word	0x00000004
        /*01d0*/ 	.word	0x00000000
        /*01d4*/ 	.short	0x0101
        /*01d6*/ 	.byte	0x3f
	.zero		1


	//   ....[21]....
        /*01d8*/ 	.word	0x00001fc0
        /*01dc*/ 	.word	0x00000000
        /*01e0*/ 	.word	0x00000000
        /*01e4*/ 	.short	0x0101
        /*01e6*/ 	.byte	0x3f
	.zero		1


	//   ....[22]....
        /*01e8*/ 	.word	0x000070e0
        /*01ec*/ 	.word	0x00000017
        /*01f0*/ 	.word	0x00000038
        /*01f4*/ 	.short	0x010a
        /*01f6*/ 	.byte	0x3f
	.zero		1


	//   ....[23]....
        /*01f8*/ 	.word	0x00007540
        /*01fc*/ 	.word	0x00000006
        /*0200*/ 	.word	0x00000088
        /*0204*/ 	.short	0x0101
        /*0206*/ 	.byte	0x3f
	.zero		1


	//   ....[24]....
        /*0208*/ 	.word	0x00007c30
        /*020c*/ 	.word	0x00000007
        /*0210*/ 	.word	0x00000000
        /*0214*/ 	.short	0x010a
        /*0216*/ 	.byte	0x3f
	.zero		1


	//   ....[25]....
        /*0218*/ 	.word	0x00007cb0
        /*021c*/ 	.word	0x00000006
        /*0220*/ 	.word	0x00000000
        /*0224*/ 	.short	0x010a
        /*0226*/ 	.byte	0x3f
	.zero		1


	//   ....[26]....
        /*0228*/ 	.word	0x00007d40
        /*022c*/ 	.word	0x00000007
        /*0230*/ 	.word	0x00000000
        /*0234*/ 	.short	0x010a
        /*0236*/ 	.byte	0x3f
	.zero		1


	//   ....[27]....
        /*0238*/ 	.word	0x00007dd0
        /*023c*/ 	.word	0x00000006
        /*0240*/ 	.word	0x00000000
        /*0244*/ 	.short	0x010a
        /*0246*/ 	.byte	0x3f
	.zero		1


	//   ....[28]....
        /*0248*/ 	.word	0x00007e60
        /*024c*/ 	.word	0x00000007
        /*0250*/ 	.word	0x00000000
        /*0254*/ 	.short	0x010a
        /*0256*/ 	.byte	0x3f
	.zero		1


	//   ....[29]....
        /*0258*/ 	.word	0x00007ef0
        /*025c*/ 	.word	0x00000006
        /*0260*/ 	.word	0x00000000
        /*0264*/ 	.short	0x010a
        /*0266*/ 	.byte	0x3f
	.zero		1


	//   ....[30]....
        /*0268*/ 	.word	0x00007f80
        /*026c*/ 	.word	0x00000005
        /*0270*/ 	.word	0x00000000
        /*0274*/ 	.short	0x010a
        /*0276*/ 	.byte	0x3f
	.zero		1


	//   ....[31]....
        /*0278*/ 	.word	0x00007fe0
        /*027c*/ 	.word	0x00000003
        /*0280*/ 	.word	0x00000000
        /*0284*/ 	.short	0x010a
        /*0286*/ 	.byte	0x3f
	.zero		1


	//   ....[32]....
        /*0288*/ 	.word	0x00008030
        /*028c*/ 	.word	0x00000005
        /*0290*/ 	.word	0x00000000
        /*0294*/ 	.short	0x010a
        /*0296*/ 	.byte	0x3f
	.zero		1


	//   ....[33]....
        /*0298*/ 	.word	0x00008100
        /*029c*/ 	.word	0x00000017
        /*02a0*/ 	.word	0x00000038
        /*02a4*/ 	.short	0x010a
        /*02a6*/ 	.byte	0x3f
	.zero		1


	//   ....[34]....
        /*02a8*/ 	.word	0x000081d0
        /*02ac*/ 	.word	0x00000007
        /*02b0*/ 	.word	0x00000000
        /*02b4*/ 	.short	0x010a
        /*02b6*/ 	.byte	0x3f
	.zero		1


	//   ....[35]....
        /*02b8*/ 	.word	0x00008220
        /*02bc*/ 	.word	0x00000006
        /*02c0*/ 	.word	0x00000000
        /*02c4*/ 	.short	0x010a
        /*02c6*/ 	.byte	0x3f
	.zero		1


	//   ....[36]....
        /*02c8*/ 	.word	0x00008270
        /*02cc*/ 	.word	0x00000007
        /*02d0*/ 	.word	0x00000000
        /*02d4*/ 	.short	0x010a
        /*02d6*/ 	.byte	0x3f
	.zero		1


	//   ....[37]....
        /*02d8*/ 	.word	0x000082c0
        /*02dc*/ 	.word	0x00000006
        /*02e0*/ 	.word	0x00000000
        /*02e4*/ 	.short	0x010a
        /*02e6*/ 	.byte	0x3f
	.zero		1


	//   ....[38]....
        /*02e8*/ 	.word	0x00008310
        /*02ec*/ 	.word	0x00000007
        /*02f0*/ 	.word	0x00000000
        /*02f4*/ 	.short	0x010a
        /*02f6*/ 	.byte	0x3f
	.zero		1


	//   ....[39]....
        /*02f8*/ 	.word	0x00008360
        /*02fc*/ 	.word	0x00000006
        /*0300*/ 	.word	0x00000000
        /*0304*/ 	.short	0x010a
        /*0306*/ 	.byte	0x3f
	.zero		1


	//----- nvinfo : EIATTR_NUM_MBARRIERS
	.align		4
.L_35:
        /*0308*/ 	.byte	0x03, 0x38
        /*030a*/ 	.short	0x0010


	//----- nvinfo : EIATTR_EXIT_INSTR_OFFSETS
	.align		4
        /*030c*/ 	.byte	0x04, 0x1c
        /*030e*/ 	.short	(.L_37 - .L_36)


	//   ....[0]....
.L_36:
        /*0310*/ 	.word	0x000009c0


	//   ....[1]....
        /*0314*/ 	.word	0x000011d0


	//   ....[2]....
        /*0318*/ 	.word	0x00006850


	//   ....[3]....
        /*031c*/ 	.word	0x00006db0


	//   ....[4]....
        /*0320*/ 	.word	0x00007fd0


	//----- nvinfo : EIATTR_MAX_THREADS
	.align		4
.L_37:
        /*0324*/ 	.byte	0x04, 0x05
        /*0326*/ 	.short	(.L_39 - .L_38)
.L_38:
        /*0328*/ 	.word	0x00000180
        /*032c*/ 	.word	0x00000001
        /*0330*/ 	.word	0x00000001


	//----- nvinfo : EIATTR_CRS_STACK_SIZE
	.align		4
.L_39:
        /*0334*/ 	.byte	0x04, 0x1e
        /*0336*/ 	.short	(.L_41 - .L_40)
.L_40:
        /*0338*/ 	.word	0x00000000


	//----- nvinfo : EIATTR_CBANK_PARAM_SIZE
	.align		4
.L_41:
        /*033c*/ 	.byte	0x03, 0x19
        /*033e*/ 	.short	0x0470


	//----- nvinfo : EIATTR_PARAM_CBANK
	.align		4
        /*0340*/ 	.byte	0x04, 0x0a
        /*0342*/ 	.short	(.L_43 - .L_42)
	.align		4
.L_42:
        /*0344*/ 	.word	index@(.nv.constant0._ZN7cutlass13device_kernelINS_4gemm6kernel13GemmUniversalIN4cute5tupleIJiiiiEEENS1_10collective13CollectiveMmaINS1_34MainloopSm90TmaGmmaWarpSpecializedILi7ENS5_IJNS4_1CILi1EEENSA_ILi2EEESB_EEENS1_35KernelTmaWarpSpecializedCooperativeEEENS5_IJNSA_ILi128EEESG_NSA_ILi64EEEEEENS_6half_tENS5_IJlSB_lEEESJ_NS5_IJSB_llEEENS4_8TiledMMAINS4_8MMA_AtomIJNS4_4SM904GMMA26MMA_64x128x16_F32F16F16_SSILNSP_5MajorE0ELSR_1ELNSP_7ScaleInE1ELSS_1EEEEEENS4_6LayoutINS5_IJSC_SB_SB_EEENS5_IJSB_NSA_ILi0EEESX_EEEEENS5_IJNS4_10UnderscoreES10_S10_EEEEENS4_23SM90_TMA_LOAD_MULTICASTENS4_14ComposedLayoutINS4_7SwizzleILi3ELi4ELi3EEENS4_18smem_ptr_flag_bitsILi16EEENSV_INS5_IJNSA_ILi8EEESH_EEENS5_IJSH_SB_EEEEEEEvNS4_8identityENS4_13SM90_TMA_LOADENS14_IS16_S18_NSV_INS5_IJSH_S19_EEENS5_IJSB_SH_EEEEEEEvS1E_EENS_8epilogue10collective6detail29Sm90TmaWarpSpecializedAdapterINS1M_15DefaultEpilogueISJ_SK_SK_NS1L_6thread17LinearCombinationISJ_Li1EffLNS1Q_9ScaleType4KindE0ELNS_15FloatRoundStyleE2ESJ_EENS1_15EpilogueDefaultEEEEEvvEEEEvNT_6ParamsE)
        /*0348*/ 	.short	0x0210
        /*034a*/ 	.short	0x0470


	//----- nvinfo : EIATTR_SW_WAR
	.align		4
.L_43:
        /*034c*/ 	.byte	0x04, 0x36
        /*034e*/ 	.short	(.L_45 - .L_44)
.L_44:
        /*0350*/ 	.word	0x00000008
.L_45:


//--------------------- .nv.callgraph             --------------------------
	.section	.nv.callgraph,"",@"SHT_CUDA_CALLGRAPH"
	.align	4
	.sectionentsize	8
	.align		4
        /*0000*/ 	.word	0x00000000
	.align		4
        /*0004*/ 	.word	0xffffffff
	.align		4
        /*0008*/ 	.word	index@(_ZN7cutlass13device_kernelINS_4gemm6kernel13GemmUniversalIN4cute5tupleIJiiiiEEENS1_10collective13CollectiveMmaINS1_34MainloopSm90TmaGmmaWarpSpecializedILi7ENS5_IJNS4_1CILi1EEENSA_ILi2EEESB_EEENS1_35KernelTmaWarpSpecializedCooperativeEEENS5_IJNSA_ILi128EEESG_NSA_ILi64EEEEEENS_6half_tENS5_IJlSB_lEEESJ_NS5_IJSB_llEEENS4_8TiledMMAINS4_8MMA_AtomIJNS4_4SM904GMMA26MMA_64x128x16_F32F16F16_SSILNSP_5MajorE0ELSR_1ELNSP_7ScaleInE1ELSS_1EEEEEENS4_6LayoutINS5_IJSC_SB_SB_EEENS5_IJSB_NSA_ILi0EEESX_EEEEENS5_IJNS4_10UnderscoreES10_S10_EEEEENS4_23SM90_TMA_LOAD_MULTICASTENS4_14ComposedLayoutINS4_7SwizzleILi3ELi4ELi3EEENS4_18smem_ptr_flag_bitsILi16EEENSV_INS5_IJNSA_ILi8EEESH_EEENS5_IJSH_SB_EEEEEEEvNS4_8identityENS4_13SM90_TMA_LOADENS14_IS16_S18_NSV_INS5_IJSH_S19_EEENS5_IJSB_SH_EEEEEEEvS1E_EENS_8epilogue10collective6detail29Sm90TmaWarpSpecializedAdapterINS1M_15DefaultEpilogueISJ_SK_SK_NS1L_6thread17LinearCombinationISJ_Li1EffLNS1Q_9ScaleType4KindE0ELNS_15FloatRoundStyleE2ESJ_EENS1_15EpilogueDefaultEEEEEvvEEEEvNT_6ParamsE)
	.align		4
        /*000c*/ 	.word	index@(__assertfail)
	.align		4
        /*0010*/ 	.word	0x00000000
	.align		4
        /*0014*/ 	.word	0xfffffffe
	.align		4
        /*0018*/ 	.word	0x00000000
	.align		4
        /*001c*/ 	.word	0xfffffffd
	.align		4
        /*0020*/ 	.word	0x00000000
	.align		4
        /*0024*/ 	.word	0xfffffffc


//--------------------- .nv.constant4             --------------------------
	.section	.nv.constant4,"a",@progbits
	.align	8
	.align		8
.nv.constant4:
        /*0000*/ 	.dword	__assertfail
	.align		8
        /*0008*/ 	.dword	__unnamed_1
	.align		8
        /*0010*/ 	.dword	_ZN40_INTERNAL_4253d3cd_4_k_cu_99f24bce_377484cuda3std3__45__cpo5beginE
	.align		8
        /*0018*/ 	.dword	_ZN40_INTERNAL_4253d3cd_4_k_cu_99f24bce_377484cuda3std3__45__cpo3endE
	.align		8
        /*0020*/ 	.dword	_ZN40_INTERNAL_4253d3cd_4_k_cu_99f24bce_377484cuda3std3__45__cpo6cbeginE
	.align		8
        /*0028*/ 	.dword	_ZN40_INTERNAL_4253d3cd_4_k_cu_99f24bce_377484cuda3std3__45__cpo4cendE
	.align		8
        /*0030*/ 	.dword	_ZN40_INTERNAL_4253d3cd_4_k_cu_99f24bce_377484cuda3std3__442_GLOBAL__N__4253d3cd_4_k_cu_99f24bce_377486ignoreE
	.align		8
        /*0038*/ 	.dword	_ZN40_INTERNAL_4253d3cd_4_k_cu_99f24bce_377484cuda3std3__419piecewise_constructE
	.align		8
        /*0040*/ 	.dword	_ZN40_INTERNAL_4253d3cd_4_k_cu_99f24bce_377484cuda3std3__48in_placeE
	.align		8
        /*0048*/ 	.dword	_ZN40_INTERNAL_4253d3cd_4_k_cu_99f24bce_377484cuda3std6ranges3__45__cpo4swapE
	.align		8
        /*0050*/ 	.dword	_ZN40_INTERNAL_4253d3cd_4_k_cu_99f24bce_377484cuda3std6ranges3__45__cpo9iter_moveE
	.align		8
        /*0058*/ 	.dword	_ZN40_INTERNAL_4253d3cd_4_k_cu_99f24bce_377484cute7productE
	.align		8
        /*0060*/ 	.dword	_ZN40_INTERNAL_4253d3cd_4_k_cu_99f24bce_377484cute1_E
	.align		8
        /*0068*/ 	.dword	$str$22
	.align		8
        /*0070*/ 	.dword	$str$23


//--------------------- .text._ZN7cutlass13device_kernelINS_4gemm6kernel13GemmUniversalIN4cute5tupleIJiiiiEEENS1_10collective13CollectiveMmaINS1_34MainloopSm90TmaGmmaWarpSpecializedILi7ENS5_IJNS4_1CILi1EEENSA_ILi2EEESB_EEENS1_35KernelTmaWarpSpecializedCooperativeEEENS5_IJNSA_ILi128EEESG_NSA_ILi64EEEEEENS_6half_tENS5_IJlSB_lEEESJ_NS5_IJSB_llEEENS4_8TiledMMAINS4_8MMA_AtomIJNS4_4SM904GMMA26MMA_64x128x16_F32F16F16_SSILNSP_5MajorE0ELSR_1ELNSP_7ScaleInE1ELSS_1EEEEEENS4_6LayoutINS5_IJSC_SB_SB_EEENS5_IJSB_NSA_ILi0EEESX_EEEEENS5_IJNS4_10UnderscoreES10_S10_EEEEENS4_23SM90_TMA_LOAD_MULTICASTENS4_14ComposedLayoutINS4_7SwizzleILi3ELi4ELi3EEENS4_18smem_ptr_flag_bitsILi16EEENSV_INS5_IJNSA_ILi8EEESH_EEENS5_IJSH_SB_EEEEEEEvNS4_8identityENS4_13SM90_TMA_LOADENS14_IS16_S18_NSV_INS5_IJSH_S19_EEENS5_IJSB_SH_EEEEEEEvS1E_EENS_8epilogue10collective6detail29Sm90TmaWarpSpecializedAdapterINS1M_15DefaultEpilogueISJ_SK_SK_NS1L_6thread17LinearCombinationISJ_Li1EffLNS1Q_9ScaleType4KindE0ELNS_15FloatRoundStyleE2ESJ_EENS1_15EpilogueDefaultEEEEEvvEEEEvNT_6ParamsE --------------------------
	.section	.text._ZN7cutlass13device_kernelINS_4gemm6kernel13GemmUniversalIN4cute5tupleIJiiiiEEENS1_10collective13CollectiveMmaINS1_34MainloopSm90TmaGmmaWarpSpecializedILi7ENS5_IJNS4_1CILi1EEENSA_ILi2EEESB_EEENS1_35KernelTmaWarpSpecializedCooperativeEEENS5_IJNSA_ILi128EEESG_NSA_ILi64EEEEEENS_6half_tENS5_IJlSB_lEEESJ_NS5_IJSB_llEEENS4_8TiledMMAINS4_8MMA_AtomIJNS4_4SM904GMMA26MMA_64x128x16_F32F16F16_SSILNSP_5MajorE0ELSR_1ELNSP_7ScaleInE1ELSS_1EEEEEENS4_6LayoutINS5_IJSC_SB_SB_EEENS5_IJSB_NSA_ILi0EEESX_EEEEENS5_IJNS4_10UnderscoreES10_S10_EEEEENS4_23SM90_TMA_LOAD_MULTICASTENS4_14ComposedLayoutINS4_7SwizzleILi3ELi4ELi3EEENS4_18smem_ptr_flag_bitsILi16EEENSV_INS5_IJNSA_ILi8EEESH_EEENS5_IJSH_SB_EEEEEEEvNS4_8identityENS4_13SM90_TMA_LOADENS14_IS16_S18_NSV_INS5_IJSH_S19_EEENS5_IJSB_SH_EEEEEEEvS1E_EENS_8epilogue10collective6detail29Sm90TmaWarpSpecializedAdapterINS1M_15DefaultEpilogueISJ_SK_SK_NS1L_6thread17LinearCombinationISJ_Li1EffLNS1Q_9ScaleType4KindE0ELNS_15FloatRoundStyleE2ESJ_EENS1_15EpilogueDefaultEEEEEvvEEEEvNT_6ParamsE,"ax",@progbits
	.align	128
.text._ZN7cutlass13device_kernelINS_4gemm6kernel13GemmUniversalIN4cute5tupleIJiiiiEEENS1_10collective13CollectiveMmaINS1_34MainloopSm90TmaGmmaWarpSpecializedILi7ENS5_IJNS4_1CILi1EEENSA_ILi2EEESB_EEENS1_35KernelTmaWarpSpecializedCooperativeEEENS5_IJNSA_ILi128EEESG_NSA_ILi64EEEEEENS_6half_tENS5_IJlSB_lEEESJ_NS5_IJSB_llEEENS4_8TiledMMAINS4_8MMA_AtomIJNS4_4SM904GMMA26MMA_64x128x16_F32F16F16_SSILNSP_5MajorE0ELSR_1ELNSP_7ScaleInE1ELSS_1EEEEEENS4_6LayoutINS5_IJSC_SB_SB_EEENS5_IJSB_NSA_ILi0EEESX_EEEEENS5_IJNS4_10UnderscoreES10_S10_EEEEENS4_23SM90_TMA_LOAD_MULTICASTENS4_14ComposedLayoutINS4_7SwizzleILi3ELi4ELi3EEENS4_18smem_ptr_flag_bitsILi16EEENSV_INS5_IJNSA_ILi8EEESH_EEENS5_IJSH_SB_EEEEEEEvNS4_8identityENS4_13SM90_TMA_LOADENS14_IS16_S18_NSV_INS5_IJSH_S19_EEENS5_IJSB_SH_EEEEEEEvS1E_EENS_8epilogue10collective6detail29Sm90TmaWarpSpecializedAdapterINS1M_15DefaultEpilogueISJ_SK_SK_NS1L_6thread17LinearCombinationISJ_Li1EffLNS1Q_9ScaleType4KindE0ELNS_15FloatRoundStyleE2ESJ_EENS1_15EpilogueDefaultEEEEEvvEEEEvNT_6ParamsE:
        .type           _ZN7cutlass13device_kernelINS_4gemm6kernel13GemmUniversalIN4cute5tupleIJiiiiEEENS1_10collective13CollectiveMmaINS1_34MainloopSm90TmaGmmaWarpSpecializedILi7ENS5_IJNS4_1CILi1EEENSA_ILi2EEESB_EEENS1_35KernelTmaWarpSpecializedCooperativeEEENS5_IJNSA_ILi128EEESG_NSA_ILi64EEEEEENS_6half_tENS5_IJlSB_lEEESJ_NS5_IJSB_llEEENS4_8TiledMMAINS4_8MMA_AtomIJNS4_4SM904GMMA26MMA_64x128x16_F32F16F16_SSILNSP_5MajorE0ELSR_1ELNSP_7ScaleInE1ELSS_1EEEEEENS4_6LayoutINS5_IJSC_SB_SB_EEENS5_IJSB_NSA_ILi0EEESX_EEEEENS5_IJNS4_10UnderscoreES10_S10_EEEEENS4_23SM90_TMA_LOAD_MULTICASTENS4_14ComposedLayoutINS4_7SwizzleILi3ELi4ELi3EEENS4_18smem_ptr_flag_bitsILi16EEENSV_INS5_IJNSA_ILi8EEESH_EEENS5_IJSH_SB_EEEEEEEvNS4_8identityENS4_13SM90_TMA_LOADENS14_IS16_S18_NSV_INS5_IJSH_S19_EEENS5_IJSB_SH_EEEEEEEvS1E_EENS_8epilogue10collective6detail29Sm90TmaWarpSpecializedAdapterINS1M_15DefaultEpilogueISJ_SK_SK_NS1L_6thread17LinearCombinationISJ_Li1EffLNS1Q_9ScaleType4KindE0ELNS_15FloatRoundStyleE2ESJ_EENS1_15EpilogueDefaultEEEEEvvEEEEvNT_6ParamsE,@function
        .size           _ZN7cutlass13device_kernelINS_4gemm6kernel13GemmUniversalIN4cute5tupleIJiiiiEEENS1_10collective13CollectiveMmaINS1_34MainloopSm90TmaGmmaWarpSpecializedILi7ENS5_IJNS4_1CILi1EEENSA_ILi2EEESB_EEENS1_35KernelTmaWarpSpecializedCooperativeEEENS5_IJNSA_ILi128EEESG_NSA_ILi64EEEEEENS_6half_tENS5_IJlSB_lEEESJ_NS5_IJSB_llEEENS4_8TiledMMAINS4_8MMA_AtomIJNS4_4SM904GMMA26MMA_64x128x16_F32F16F16_SSILNSP_5MajorE0ELSR_1ELNSP_7ScaleInE1ELSS_1EEEEEENS4_6LayoutINS5_IJSC_SB_SB_EEENS5_IJSB_NSA_ILi0EEESX_EEEEENS5_IJNS4_10UnderscoreES10_S10_EEEEENS4_23SM90_TMA_LOAD_MULTICASTENS4_14ComposedLayoutINS4_7SwizzleILi3ELi4ELi3EEENS4_18smem_ptr_flag_bitsILi16EEENSV_INS5_IJNSA_ILi8EEESH_EEENS5_IJSH_SB_EEEEEEEvNS4_8identityENS4_13SM90_TMA_LOADENS14_IS16_S18_NSV_INS5_IJSH_S19_EEENS5_IJSB_SH_EEEEEEEvS1E_EENS_8epilogue10collective6detail29Sm90TmaWarpSpecializedAdapterINS1M_15DefaultEpilogueISJ_SK_SK_NS1L_6thread17LinearCombinationISJ_Li1EffLNS1Q_9ScaleType4KindE0ELNS_15FloatRoundStyleE2ESJ_EENS1_15EpilogueDefaultEEEEEvvEEEEvNT_6ParamsE,(.L_x_205 - _ZN7cutlass13device_kernelINS_4gemm6kernel13GemmUniversalIN4cute5tupleIJiiiiEEENS1_10collective13CollectiveMmaINS1_34MainloopSm90TmaGmmaWarpSpecializedILi7ENS5_IJNS4_1CILi1EEENSA_ILi2EEESB_EEENS1_35KernelTmaWarpSpecializedCooperativeEEENS5_IJNSA_ILi128EEESG_NSA_ILi64EEEEEENS_6half_tENS5_IJlSB_lEEESJ_NS5_IJSB_llEEENS4_8TiledMMAINS4_8MMA_AtomIJNS4_4SM904GMMA26MMA_64x128x16_F32F16F16_SSILNSP_5MajorE0ELSR_1ELNSP_7ScaleInE1ELSS_1EEEEEENS4_6LayoutINS5_IJSC_SB_SB_EEENS5_IJSB_NSA_ILi0EEESX_EEEEENS5_IJNS4_10UnderscoreES10_S10_EEEEENS4_23SM90_TMA_LOAD_MULTICASTENS4_14ComposedLayoutINS4_7SwizzleILi3ELi4ELi3EEENS4_18smem_ptr_flag_bitsILi16EEENSV_INS5_IJNSA_ILi8EEESH_EEENS5_IJSH_SB_EEEEEEEvNS4_8identityENS4_13SM90_TMA_LOADENS14_IS16_S18_NSV_INS5_IJSH_S19_EEENS5_IJSB_SH_EEEEEEEvS1E_EENS_8epilogue10collective6detail29Sm90TmaWarpSpecializedAdapterINS1M_15DefaultEpilogueISJ_SK_SK_NS1L_6thread17LinearCombinationISJ_Li1EffLNS1Q_9ScaleType4KindE0ELNS_15FloatRoundStyleE2ESJ_EENS1_15EpilogueDefaultEEEEEvvEEEEvNT_6ParamsE)
        .other          _ZN7cutlass13device_kernelINS_4gemm6kernel13GemmUniversalIN4cute5tupleIJiiiiEEENS1_10collective13CollectiveMmaINS1_34MainloopSm90TmaGmmaWarpSpecializedILi7ENS5_IJNS4_1CILi1EEENSA_ILi2EEESB_EEENS1_35KernelTmaWarpSpecializedCooperativeEEENS5_IJNSA_ILi128EEESG_NSA_ILi64EEEEEENS_6half_tENS5_IJlSB_lEEESJ_NS5_IJSB_llEEENS4_8TiledMMAINS4_8MMA_AtomIJNS4_4SM904GMMA26MMA_64x128x16_F32F16F16_SSILNSP_5MajorE0ELSR_1ELNSP_7ScaleInE1ELSS_1EEEEEENS4_6LayoutINS5_IJSC_SB_SB_EEENS5_IJSB_NSA_ILi0EEESX_EEEEENS5_IJNS4_10UnderscoreES10_S10_EEEEENS4_23SM90_TMA_LOAD_MULTICASTENS4_14ComposedLayoutINS4_7SwizzleILi3ELi4ELi3EEENS4_18smem_ptr_flag_bitsILi16EEENSV_INS5_IJNSA_ILi8EEESH_EEENS5_IJSH_SB_EEEEEEEvNS4_8identityENS4_13SM90_TMA_LOADENS14_IS16_S18_NSV_INS5_IJSH_S19_EEENS5_IJSB_SH_EEEEEEEvS1E_EENS_8epilogue10collective6detail29Sm90TmaWarpSpecializedAdapterINS1M_15DefaultEpilogueISJ_SK_SK_NS1L_6thread17LinearCombinationISJ_Li1EffLNS1Q_9ScaleType4KindE0ELNS_15FloatRoundStyleE2ESJ_EENS1_15EpilogueDefaultEEEEEvvEEEEvNT_6ParamsE,@"STO_CUDA_ENTRY STV_DEFAULT"
_ZN7cutlass13device_kernelINS_4gemm6kernel13GemmUniversalIN4cute5tupleIJiiiiEEENS1_10collective13CollectiveMmaINS1_34MainloopSm90TmaGmmaWarpSpecializedILi7ENS5_IJNS4_1CILi1EEENSA_ILi2EEESB_EEENS1_35KernelTmaWarpSpecializedCooperativeEEENS5_IJNSA_ILi128EEESG_NSA_ILi64EEEEEENS_6half_tENS5_IJlSB_lEEESJ_NS5_IJSB_llEEENS4_8TiledMMAINS4_8MMA_AtomIJNS4_4SM904GMMA26MMA_64x128x16_F32F16F16_SSILNSP_5MajorE0ELSR_1ELNSP_7ScaleInE1ELSS_1EEEEEENS4_6LayoutINS5_IJSC_SB_SB_EEENS5_IJSB_NSA_ILi0EEESX_EEEEENS5_IJNS4_10UnderscoreES10_S10_EEEEENS4_23SM90_TMA_LOAD_MULTICASTENS4_14ComposedLayoutINS4_7SwizzleILi3ELi4ELi3EEENS4_18smem_ptr_flag_bitsILi16EEENSV_INS5_IJNSA_ILi8EEESH_EEENS5_IJSH_SB_EEEEEEEvNS4_8identityENS4_13SM90_TMA_LOADENS14_IS16_S18_NSV_INS5_IJSH_S19_EEENS5_IJSB_SH_EEEEEEEvS1E_EENS_8epilogue10collective6detail29Sm90TmaWarpSpecializedAdapterINS1M_15DefaultEpilogueISJ_SK_SK_NS1L_6thread17LinearCombinationISJ_Li1EffLNS1Q_9ScaleType4KindE0ELNS_15FloatRoundStyleE2ESJ_EENS1_15EpilogueDefaultEEEEEvvEEEEvNT_6ParamsE:
[----:B------:R-:W0:Y:S01]  /*0000*/  LDC R1, c[0x0][0x28] ;  /* 0x00000a00ff017b82 */ /* 0x000e220000000800 */
[----:B------:R-:W1:Y:S01]  /*0010*/  S2R R94, SR_TID.X ;  /* 0x00000000005e7919 */ /* 0x000e620000002100 */
[----:B------:R-:W-:Y:S01]  /*0020*/  ELECT P0, URZ, PT ;  /* 0x00000000003f782f */ /* 0x000fe20003800000 */
[----:B------:R-:W-:Y:S01]  /*0030*/  BSSY B0, `(.L_x_0) ;  /* 0x000000f000007945 */ /* 0x000fe20003800000 */
[--C-:B-1----:R-:W-:Y:S02]  /*0040*/  SHF.R.U32.HI R0, RZ, 0x5, R94.reuse ;  /* 0x00000005ff007819 */ /* 0x102fe4000001165e */
[----:B------:R-:W-:-:S03]  /*0050*/  SHF.R.U32.HI R6, RZ, 0x7, R94 ;  /* 0x00000007ff067819 */ /* 0x000fc6000001165e */
[----:B------:R-:W1:Y:S04]  /*0060*/  SHFL.IDX PT, R3, R0, RZ, 0x1f ;  /* 0x00001fff00037589 */ /* 0x000e6800000e0000 */
[----:B------:R2:W3:Y:S01]  /*0070*/  SHFL.IDX PT, R2, R6, RZ, 0x1f ;  /* 0x00001fff06027589 */ /* 0x0004e200000e0000 */
[----:B-1----:R-:W-:-:S13]  /*0080*/  ISETP.NE.OR P0, PT, R3, RZ, !P0 ;  /* 0x000000ff0300720c */ /* 0x002fda0004705670 */
[----:B0-23--:R-:W-:Y:S05]  /*0090*/  @P0 BRA `(.L_x_1) ;  /* 0x0000000000200947 */ /* 0x00dfea0003800000 */
[----:B------:R-:W-:Y:S02]  /*00a0*/  ULDC.64 UR4, c[0x0][0x198] ;  /* 0x0000660000047ab9 */ /* 0x000fe40000000a00 */
[----:B------:R-:W-:Y:S02]  /*00b0*/  UIADD3 UR6, UP0, UR4, 0xf0, URZ ;  /* 0x000000f004067890 */ /* 0x000fe4000ff1e03f */
[----:B------:R-:W-:Y:S02]  /*00c0*/  UIADD3 UR4, UP1, UR4, 0x1f0, URZ ;  /* 0x000001f004047890 */ /* 0x000fe4000ff3e03f */
[----:B------:R-:W-:Y:S02]  /*00d0*/  UIADD3.X UR7, URZ, UR5, URZ, UP0, !UPT ;  /* 0x000000053f077290 */ /* 0x000fe400087fe43f */
[----:B------:R-:W-:-:S07]  /*00e0*/  UIADD3.X UR5, URZ, UR5, URZ, UP1, !UPT ;  /* 0x000000053f057290 */ /* 0x000fce0008ffe43f */
[----:B------:R0:W-:Y:S02]  /*00f0*/  UTMACCTL.PF [UR6] ;  /* 0x00000000060079b9 */ /* 0x0001e40008040000 */
[----:B------:R0:W-:Y:S02]  /*0100*/  UTMACCTL.PF [UR4] ;  /* 0x00000000040079b9 */ /* 0x0001e40008040000 */
[----:B0-----:R-:W-:Y:S01]  /*0110*/  NOP ;  /* 0x0000000000007918 */ /* 0x001fe20000000000 */
.L_x_1:
[----:B------:R-:W-:Y:S05]  /*0120*/  BSYNC B0 ;  /* 0x0000000000007941 */ /* 0x000fea0003800000 */
.L_x_0:
[----:B------:R-:W0:Y:S02]  /*0130*/  SHFL.IDX PT, R5, R0, RZ, 0x1f ;  /* 0x00001fff00057589 */ /* 0x000e2400000e0000 */
[----:B0-----:R-:W-:-:S13]  /*0140*/  ISETP.NE.AND P0, PT, R5, RZ, PT ;  /* 0x000000ff0500720c */ /* 0x001fda0003f05270 */
[----:B------:R-:W-:Y:S05]  /*0150*/  @P0 BRA `(.L_x_2) ;  /* 0x0000000000700947 */ /* 0x000fea0003800000 */
[----:B------:R-:W0:Y:S01]  /*0160*/  S2UR UR8, SR_CgaCtaId ;  /* 0x00000000000879c3 */ /* 0x000e220000008800 */
[----:B------:R-:W-:Y:S01]  /*0170*/  UMOV UR4, 0x400 ;  /* 0x0000040000047882 */ /* 0x000fe20000000000 */
[----:B------:R-:W-:Y:S01]  /*0180*/  UMOV UR5, 0x1 ;  /* 0x0000000100057882 */ /* 0x000fe20000000000 */
[----:B------:R-:W-:Y:S01]  /*0190*/  UMOV UR6, 0x4 ;  /* 0x0000000400067882 */ /* 0x000fe20000000000 */
[----:B------:R-:W-:Y:S01]  /*01a0*/  ELECT P0, URZ, PT ;  /* 0x00000000003f782f */ /* 0x000fe20003800000 */
[----:B------:R-:W-:-:S04]  /*01b0*/  UIADD3 UR6, -UR6, 0x100000, URZ ;  /* 0x0010000006067890 */ /* 0x000fc8000fffe13f */
[----:B------:R-:W-:Y:S02]  /*01c0*/  USHF.L.U32 UR7, UR6, 0xb, URZ ;  /* 0x0000000b06077899 */ /* 0x000fe4000800063f */
[----:B------:R-:W-:Y:S02]  /*01d0*/  USHF.L.U32 UR6, UR6, 0x1, URZ ;  /* 0x0000000106067899 */ /* 0x000fe4000800063f */
[----:B0-----:R-:W-:Y:S02]  /*01e0*/  ULEA UR8, UR8, UR4, 0x18 ;  /* 0x0000000408087291 */ /* 0x001fe4000f8ec03f */
[----:B------:R-:W-:-:S04]  /*01f0*/  UIADD3 UR4, -UR5, 0x100000, URZ ;  /* 0x0010000005047890 */ /* 0x000fc8000fffe13f */
[----:B------:R-:W-:Y:S02]  /*0200*/  USHF.L.U32 UR5, UR4, 0xb, URZ ;  /* 0x0000000b04057899 */ /* 0x000fe4000800063f */
[----:B------:R-:W-:Y:S01]  /*0210*/  USHF.L.U32 UR4, UR4, 0x1, URZ ;  /* 0x0000000104047899 */ /* 0x000fe2000800063f */
[----:B------:R-:W0:Y:S11]  /*0220*/  FENCE.VIEW.ASYNC.S ;  /* 0x00000000000073c6 */ /* 0x000e360000000000 */
[----:B0-----:R0:W1:Y:S01]  /*0230*/  SYNCS.EXCH.64 URZ, [UR8], UR4 ;  /* 0x00000004083f75b2 */ /* 0x0010620008000100 */
[----:B------:R0:W2:Y:S01]  /*0240*/  SYNCS.EXCH.64 URZ, [UR8+0x38], UR6 ;  /* 0x00003806083f75b2 */ /* 0x0000a20008000100 */
[----:B------:R0:W3:Y:S01]  /*0250*/  SYNCS.EXCH.64 URZ, [UR8+0x8], UR4 ;  /* 0x00000804083f75b2 */ /* 0x0000e20008000100 */
[----:B------:R0:W4:Y:S01]  /*0260*/  SYNCS.EXCH.64 URZ, [UR8+0x40], UR6 ;  /* 0x00004006083f75b2 */ /* 0x0001220008000100 */
[----:B------:R0:W0:Y:S01]  /*0270*/  SYNCS.EXCH.64 URZ, [UR8+0x10], UR4 ;  /* 0x00001004083f75b2 */ /* 0x0000220008000100 */
        /* <DEDUP_REMOVED lines=9> */
[----:B------:R-:W-:Y:S01]  /*0310*/  NOP ;  /* 0x0000000000007918 */ /* 0x000fe20000000000 */
.L_x_2:
[----:B------:R-:W-:Y:S01]  /*0320*/  SHF.R.S32.HI R7, RZ, 0x1f, R94 ;  /* 0x0000001fff077819 */ /* 0x000fe2000001145e */
[----:B------:R-:W5:Y:S01]  /*0330*/  SHFL.IDX PT, R0, R0, RZ, 0x1f ;  /* 0x00001fff00007589 */ /* 0x000f6200000e0000 */
[----:B0-----:R-:W0:Y:S01]  /*0340*/  S2UR UR8, SR_CTAID.X ;  /* 0x00000000000879c3 */ /* 0x001e220000002500 */
[----:B------:R-:W-:Y:S02]  /*0350*/  ELECT P0, URZ, PT ;  /* 0x00000000003f782f */ /* 0x000fe40003800000 */
[----:B------:R-:W-:Y:S01]  /*0360*/  LEA.HI R7, R7, R94, RZ, 0x7 ;  /* 0x0000005e07077211 */ /* 0x000fe200078f38ff */
[----:B------:R-:W1:Y:S01]  /*0370*/  S2R R4, SR_CTAID.Y ;  /* 0x0000000000047919 */ /* 0x000e620000002600 */
[----:B------:R-:W-:Y:S01]  /*0380*/  ULDC UR4, c[0x0][0x154] ;  /* 0x0000550000047ab9 */ /* 0x000fe20000000800 */
[----:B------:R-:W-:Y:S01]  /*0390*/  NOP ;  /* 0x0000000000007918 */ /* 0x000fe20000000000 */
[----:B------:R-:W-:Y:S01]  /*03a0*/  LOP3.LUT R7, R7, 0xffffff80, RZ, 0xc0, !PT ;  /* 0xffffff8007077812 */ /* 0x000fe200078ec0ff */
[----:B------:R-:W-:Y:S01]  /*03b0*/  NOP ;  /* 0x0000000000007918 */ /* 0x000fe20000000000 */
[----:B------:R-:W2:Y:S03]  /*03c0*/  LDC R14, c[0x0][0x140] ;  /* 0x00005000ff0e7b82 */ /* 0x000ea60000000800 */
[----:B------:R-:W-:-:S05]  /*03d0*/  IMAD.IADD R7, R94, 0x1, -R7 ;  /* 0x000000015e077824 */ /* 0x000fca00078e0a07 */
[----:B------:R-:W-:Y:S01]  /*03e0*/  SHF.R.S32.HI R8, RZ, 0x1f, R7 ;  /* 0x0000001fff087819 */ /* 0x000fe20000011407 */
[----:B------:R-:W3:Y:S01]  /*03f0*/  LDC R12, c[0x0][0x144] ;  /* 0x00005100ff0c7b82 */ /* 0x000ee20000000800 */
[----:B------:R-:W-:Y:S02]  /*0400*/  LOP3.LUT P2, RZ, R7, 0x7, RZ, 0xc0, !PT ;  /* 0x0000000707ff7812 */ /* 0x000fe4000784c0ff */
[----:B------:R-:W-:Y:S02]  /*0410*/  LEA.HI R8, R8, R7, RZ, 0x3 ;  /* 0x0000000708087211 */ /* 0x000fe400078f18ff */
[----:B-----5:R-:W-:Y:S02]  /*0420*/  ISETP.NE.OR P0, PT, R0, RZ, !P0 ;  /* 0x000000ff0000720c */ /* 0x020fe40004705670 */
[--C-:B------:R-:W-:Y:S02]  /*0430*/  SHF.R.S32.HI R0, RZ, 0x3, R8.reuse ;  /* 0x00000003ff007819 */ /* 0x100fe40000011408 */
[----:B------:R-:W-:-:S02]  /*0440*/  SHF.R.S32.HI R9, RZ, 0x1f, R8 ;  /* 0x0000001fff097819 */ /* 0x000fc40000011408 */
[----:B------:R-:W-:Y:S02]  /*0450*/  SHF.R.S32.HI R8, RZ, 0x1f, R5 ;  /* 0x0000001fff087819 */ /* 0x000fe40000011405 */
[----:B------:R-:W-:Y:S02]  /*0460*/  LEA.HI R9, R9, R0, RZ, 0x2 ;  /* 0x0000000009097211 */ /* 0x000fe400078f10ff */
[----:B------:R-:W-:Y:S02]  /*0470*/  LEA.HI R8, R8, R5, RZ, 0x2 ;  /* 0x0000000508087211 */ /* 0x000fe400078f10ff */
[----:B-1----:R-:W-:Y:S01]  /*0480*/  I2FP.F32.U32 R11, R4 ;  /* 0x00000004000b7245 */ /* 0x002fe20000201000 */
[----:B------:R-:W-:Y:S01]  /*0490*/  VOTEU.ALL UP0, P0 ;  /* 0x00000000003f7886 */ /* 0x000fe20000000000 */
[----:B------:R-:W-:Y:S01]  /*04a0*/  LOP3.LUT R10, R8, 0x3ffffffc, RZ, 0xc0, !PT ;  /* 0x3ffffffc080a7812 */ /* 0x000fe200078ec0ff */
[----:B------:R-:W-:Y:S01]  /*04b0*/  VOTEU.ALL UP1, P0 ;  /* 0x00000000003f7886 */ /* 0x000fe20000020000 */
[----:B------:R-:W-:Y:S01]  /*04c0*/  LOP3.LUT R9, R9, 0xfffffffc, RZ, 0xc0, !PT ;  /* 0xfffffffc09097812 */ /* 0x000fe200078ec0ff */
[----:B------:R-:W-:Y:S01]  /*04d0*/  FMUL R13, R11, UR4 ;  /* 0x000000040b0d7c20 */ /* 0x000fe20008400000 */
[----:B------:R-:W1:Y:S01]  /*04e0*/  @!UP0 S2UR UR7, SR_CgaCtaId ;  /* 0x00000000000789c3 */ /* 0x000e620000008800 */
[----:B------:R-:W-:Y:S01]  /*04f0*/  IMAD.IADD R11, R5, 0x1, -R10 ;  /* 0x00000001050b7824 */ /* 0x000fe200078e0a0a */
[----:B0-----:R-:W-:Y:S01]  /*0500*/  I2FP.F32.U32 R10, UR8 ;  /* 0x00000008000a7c45 */ /* 0x001fe20008201000 */
[----:B------:R-:W-:Y:S01]  /*0510*/  IMAD.IADD R8, R0, 0x1, -R9 ;  /* 0x0000000100087824 */ /* 0x000fe200078e0a09 */
[----:B------:R-:W-:Y:S01]  /*0520*/  ULDC UR4, c[0x0][0x150] ;  /* 0x0000540000047ab9 */ /* 0x000fe20000000800 */
[----:B------:R-:W0:Y:S01]  /*0530*/  F2I.U32.TRUNC.NTZ R13, R13 ;  /* 0x0000000d000d7305 */ /* 0x000e22000020f000 */
[----:B------:R-:W-:Y:S01]  /*0540*/  SHF.R.S32.HI R0, RZ, 0x1f, R3 ;  /* 0x0000001fff007819 */ /* 0x000fe20000011403 */
[----:B------:R-:W-:Y:S01]  /*0550*/  FMUL R10, R10, UR4 ;  /* 0x000000040a0a7c20 */ /* 0x000fe20008400000 */
[----:B------:R-:W5:Y:S01]  /*0560*/  LDC R9, c[0x0][0x148] ;  /* 0x00005200ff097b82 */ /* 0x000f620000000800 */
[----:B------:R-:W-:Y:S01]  /*0570*/  IMAD R8, R11, 0x4, R8 ;  /* 0x000000040b087824 */ /* 0x000fe200078e0208 */
[----:B------:R-:W-:Y:S01]  /*0580*/  LEA.HI R0, R0, R3, RZ, 0x2 ;  /* 0x0000000300007211 */ /* 0x000fe200078f10ff */
[----:B------:R-:W-:Y:S01]  /*0590*/  UMOV UR4, 0x20 ;  /* 0x0000002000047882 */ /* 0x000fe20000000000 */
[----:B------:R-:W-:Y:S01]  /*05a0*/  @!UP0 UMOV UR6, 0x400 ;  /* 0x0000040000068882 */ /* 0x000fe20000000000 */
[----:B------:R-:W4:Y:S01]  /*05b0*/  F2I.U32.TRUNC.NTZ R10, R10 ;  /* 0x0000000a000a7305 */ /* 0x000f22000020f000 */
[----:B------:R-:W-:Y:S01]  /*05c0*/  LOP3.LUT R0, R0, 0xfffffffc, RZ, 0xc0, !PT ;  /* 0xfffffffc00007812 */ /* 0x000fe200078ec0ff */
[----:B------:R-:W-:Y:S01]  /*05d0*/  IMAD.SHL.U32 R19, R8, 0x4, RZ ;  /* 0x0000000408137824 */ /* 0x000fe200078e00ff */
[----:B------:R-:W-:-:S04]  /*05e0*/  @!UP0 UIADD3 UR4, -UR4, 0x100000, URZ ;  /* 0x0010000004048890 */ /* 0x000fc8000fffe13f */
[----:B------:R-:W-:Y:S02]  /*05f0*/  @!UP0 USHF.L.U32 UR5, UR4, 0xb, URZ ;  /* 0x0000000b04058899 */ /* 0x000fe4000800063f */
[----:B------:R-:W-:Y:S01]  /*0600*/  @!UP0 USHF.L.U32 UR4, UR4, 0x1, URZ ;  /* 0x0000000104048899 */ /* 0x000fe2000800063f */
[----:B--2---:R-:W-:Y:S01]  /*0610*/  ISETP.EQ.U32.AND P3, PT, R14, 0x1, PT ;  /* 0x000000010e00780c */ /* 0x004fe20003f62070 */
[----:B------:R-:W-:Y:S01]  /*0620*/  IMAD.IADD R3, R3, 0x1, -R0 ;  /* 0x0000000103037824 */ /* 0x000fe200078e0a00 */
[----:B------:R-:W-:Y:S01]  /*0630*/  LOP3.LUT R19, R8, 0xc, R19, 0x78, !PT ;  /* 0x0000000c08137812 */ /* 0x000fe200078e7813 */
[----:B0-----:R-:W-:Y:S02]  /*0640*/  IMAD.MOV R20, RZ, RZ, -R13 ;  /* 0x000000ffff147224 */ /* 0x001fe400078e0a0d */
[----:B------:R-:W-:Y:S01]  /*0650*/  VIADD R8, R2, 0xffffffff ;  /* 0xffffffff02087836 */ /* 0x000fe20000000000 */
[----:B-1----:R-:W-:Y:S01]  /*0660*/  @!UP0 ULEA UR6, UR7, UR6, 0x18 ;  /* 0x0000000607068291 */ /* 0x002fe2000f8ec03f */
[----:B------:R-:W-:Y:S01]  /*0670*/  ISETP.NE.AND P1, PT, R3, 0x3, PT ;  /* 0x000000030300780c */ /* 0x000fe20003f25270 */
[----:B------:R-:W-:Y:S01]  /*0680*/  VOTEU.ALL UP0, P0 ;  /* 0x00000000003f7886 */ /* 0x000fe20000000000 */
[----:B------:R-:W-:Y:S01]  /*0690*/  ISETP.LT.U32.AND P0, PT, R19, 0x2, !P2 ;  /* 0x000000021300780c */ /* 0x000fe20005701070 */
[----:B----4-:R-:W-:Y:S01]  /*06a0*/  IMAD.MOV R7, RZ, RZ, -R10 ;  /* 0x000000ffff077224 */ /* 0x010fe200078e0a0a */
[----:B------:R-:W-:-:S02]  /*06b0*/  ISETP.EQ.OR P1, PT, R3, RZ, !P1 ;  /* 0x000000ff0300720c */ /* 0x000fc40004f22670 */
[----:B------:R-:W-:Y:S01]  /*06c0*/  ISETP.GE.U32.AND P5, PT, R8, 0x2, PT ;  /* 0x000000020800780c */ /* 0x000fe20003fa6070 */
[----:B-----5:R-:W-:Y:S01]  /*06d0*/  IMAD R0, R9, R20, R4 ;  /* 0x0000001409007224 */ /* 0x020fe200078e0204 */
[----:B------:R-:W-:Y:S01]  /*06e0*/  ISETP.EQ.AND P1, PT, R2, RZ, P1 ;  /* 0x000000ff0200720c */ /* 0x000fe20000f22270 */
[----:B---3--:R-:W-:Y:S01]  /*06f0*/  IMAD R7, R12, R7, UR8 ;  /* 0x000000080c077e24 */ /* 0x008fe2000f8e0207 */
[----:B------:R-:W-:Y:S01]  /*0700*/  ISETP.NE.AND P2, PT, R2, RZ, PT ;  /* 0x000000ff0200720c */ /* 0x000fe20003f45270 */
[----:B------:R-:W0:Y:S02]  /*0710*/  FENCE.VIEW.ASYNC.S ;  /* 0x00000000000073c6 */ /* 0x000e240000000000 */
[----:B0-----:R0:W1:Y:S01]  /*0720*/  @!UP0 SYNCS.EXCH.64 URZ, [UR6+0x80], UR4 ;  /* 0x00008004063f85b2 */ /* 0x0010620008000100 */
[----:B------:R-:W-:Y:S02]  /*0730*/  ISETP.NE.AND P4, PT, R0, R19, PT ;  /* 0x000000130000720c */ /* 0x000fe40003f85270 */
[----:B------:R-:W-:-:S02]  /*0740*/  SEL R18, RZ, 0x1, !P1 ;  /* 0x00000001ff127807 */ /* 0x000fc40004800000 */
[----:B------:R-:W-:Y:S02]  /*0750*/  ISETP.EQ.OR P4, PT, R7, RZ, !P4 ;  /* 0x000000ff0700720c */ /* 0x000fe40006782670 */
[----:B------:R-:W-:Y:S02]  /*0760*/  LOP3.LUT R0, R94, 0x7f, RZ, 0xc0, !PT ;  /* 0x0000007f5e007812 */ /* 0x000fe400078ec0ff */
[----:B------:R-:W-:Y:S02]  /*0770*/  PLOP3.LUT P0, PT, P0, P4, PT, 0x80, 0x0 ;  /* 0x000000000000781c */ /* 0x000fe40000709070 */
[----:B------:R-:W-:Y:S02]  /*0780*/  SEL R18, R18, 0x2, P5 ;  /* 0x0000000212127807 */ /* 0x000fe40002800000 */
[----:B------:R-:W-:Y:S01]  /*0790*/  P2R R102, PR, RZ, 0x1 ;  /* 0x00000001ff667803 */ /* 0x000fe20000000000 */
[----:B------:R0:W2:Y:S01]  /*07a0*/  @!UP1 SYNCS.EXCH.64 URZ, [UR6+0x88], UR4 ;  /* 0x00008804063f95b2 */ /* 0x0000a20008000100 */
[----:B------:R-:W-:Y:S01]  /*07b0*/  NOP ;  /* 0x0000000000007918 */ /* 0x000fe20000000000 */
[----:B------:R-:W-:Y:S06]  /*07c0*/  @!P3 BRA `(.L_x_3) ;  /* 0x000000000008b947 */ /* 0x000fec0003800000 */
[----:B-12---:R-:W-:Y:S01]  /*07d0*/  UCGABAR_ARV ;  /* 0x00000000000079c7 */ /* 0x006fe20008000000 */
[----:B------:R-:W-:Y:S05]  /*07e0*/  BRA `(.L_x_4) ;  /* 0x0000000000047947 */ /* 0x000fea0003800000 */
.L_x_3:
[----:B-12---:R-:W-:Y:S01]  /*07f0*/  NOP ;  /* 0x0000000000007918 */ /* 0x006fe20000000000 */
.L_x_4:
[----:B------:R-:W1:Y:S01]  /*0800*/  LDC R2, c[0x0][0x65c] ;  /* 0x00019700ff027b82 */ /* 0x000e620000000800 */
[----:B------:R-:W-:Y:S02]  /*0810*/  IMAD.U32 R10, RZ, RZ, UR8 ;  /* 0x00000008ff0a7e24 */ /* 0x000fe4000f8e00ff */
[----:B------:R-:W-:Y:S01]  /*0820*/  IMAD.MOV.U32 R11, RZ, RZ, RZ ;  /* 0x000000ffff0b7224 */ /* 0x000fe200078e00ff */
[----:B-1----:R-:W-:-:S04]  /*0830*/  ISETP.NE.AND P1, PT, R2, 0x1, PT ;  /* 0x000000010200780c */ /* 0x002fc80003f25270 */
[----:B------:R-:W-:-:S09]  /*0840*/  P2R R5, PR, RZ, 0x2 ;  /* 0x00000002ff057803 */ /* 0x000fd20000000000 */
[----:B------:R-:W1:Y:S01]  /*0850*/  @P1 LDC R17, c[0x0][0x10] ;  /* 0x00000400ff111b82 */ /* 0x000e620000000800 */
[----:B------:R-:W-:Y:S02]  /*0860*/  @P1 IMAD.MOV.U32 R5, RZ, RZ, RZ ;  /* 0x000000ffff051224 */ /* 0x000fe400078e00ff */
[----:B------:R-:W-:-:S05]  /*0870*/  @P1 IMAD.MOV.U32 R15, RZ, RZ, RZ ;  /* 0x000000ffff0f1224 */ /* 0x000fca00078e00ff */
[----:B------:R-:W2:Y:S01]  /*0880*/  @!P1 LDC R13, c[0x0][0xc] ;  /* 0x00000300ff0d9b82 */ /* 0x000ea20000000800 */
[----:B0-----:R-:W-:Y:S01]  /*0890*/  ULDC UR4, c[0x0][0xc] ;  /* 0x0000030000047ab9 */ /* 0x001fe20000000800 */
[----:B------:R-:W-:Y:S01]  /*08a0*/  ULDC UR5, c[0x0][0x10] ;  /* 0x0000040000057ab9 */ /* 0x000fe20000000800 */
[----:B------:R-:W-:Y:S01]  /*08b0*/  ULDC UR6, c[0x0][0x14] ;  /* 0x0000050000067ab9 */ /* 0x000fe20000000800 */
[----:B------:R-:W-:-:S04]  /*08c0*/  UIMAD.WIDE.U32 UR4, UR4, UR5, URZ ;  /* 0x00000005040472a5 */ /* 0x000fc8000f8e003f */
[----:B------:R-:W-:Y:S02]  /*08d0*/  UIMAD.WIDE.U32 UR36, UR4, UR6, URZ ;  /* 0x00000006042472a5 */ /* 0x000fe4000f8e003f */
[----:B------:R-:W-:-:S04]  /*08e0*/  UIMAD UR42, UR5, UR6, URZ ;  /* 0x00000006052a72a4 */ /* 0x000fc8000f8e023f */
[----:B------:R-:W-:Y:S01]  /*08f0*/  UIADD3 UR42, UR37, UR42, URZ ;  /* 0x0000002a252a7290 */ /* 0x000fe2000fffe03f */
[----:B-1----:R-:W-:-:S04]  /*0900*/  @P1 IMAD.WIDE.U32 R16, R17, UR8, R4 ;  /* 0x0000000811101c25 */ /* 0x002fc8000f8e0004 */
[----:B------:R-:W-:Y:S02]  /*0910*/  @P1 IMAD.IADD R17, R17, 0x1, R15 ;  /* 0x0000000111111824 */ /* 0x000fe400078e020f */
[----:B--2---:R-:W-:-:S04]  /*0920*/  @!P1 IMAD.WIDE.U32 R10, R4, R13, R10 ;  /* 0x0000000d040a9225 */ /* 0x004fc800078e000a */
[----:B------:R-:W-:Y:S02]  /*0930*/  @!P1 IMAD.MOV.U32 R16, RZ, RZ, R10 ;  /* 0x000000ffff109224 */ /* 0x000fe400078e000a */
[----:B------:R-:W-:Y:S01]  /*0940*/  @!P1 IMAD.MOV.U32 R17, RZ, RZ, R11 ;  /* 0x000000ffff119224 */ /* 0x000fe200078e000b */
[----:B------:R-:W-:Y:S06]  /*0950*/  @!P3 BRA `(.L_x_5) ;  /* 0x00000000000cb947 */ /* 0x000fec0003800000 */
[----:B------:R-:W-:Y:S01]  /*0960*/  UCGABAR_WAIT ;  /* 0x0000000000007dc7 */ /* 0x000fe20008000000 */
[----:B------:R-:W-:Y:S01]  /*0970*/  CCTL.IVALL ;  /* 0x00000000ff00798f */ /* 0x000fe20002000000 */
[----:B------:R-:W-:Y:S05]  /*0980*/  BRA `(.L_x_6) ;  /* 0x0000000000047947 */ /* 0x000fea0003800000 */
.L_x_5:
[----:B------:R-:W-:Y:S06]  /*0990*/  BAR.SYNC.DEFER_BLOCKING 0x0 ;  /* 0x0000000000007b1d */ /* 0x000fec0000010000 */
.L_x_6:
[----:B------:R-:W-:Y:S05]  /*09a0*/  @!P2 BRA `(.L_x_7) ;  /* 0x0000005c00aca947 */ /* 0x000fea0003800000 */
[----:B------:R-:W-:-:S13]  /*09b0*/  ISETP.GT.U32.AND P0, PT, R8, 0x1, PT ;  /* 0x000000010800780c */ /* 0x000fda0003f04070 */
[----:B------:R-:W-:Y:S05]  /*09c0*/  @P0 EXIT ;  /* 0x000000000000094d */ /* 0x000fea0003800000 */
[----:B------:R-:W-:Y:S01]  /*09d0*/  ULDC.64 UR4, c[0x0][0x650] ;  /* 0x0001940000047ab9 */ /* 0x000fe20000000a00 */
[----:B------:R-:W-:Y:S01]  /*09e0*/  PRMT R3, RZ, 0x7610, R3 ;  /* 0x00007610ff037816 */ /* 0x000fe20000000003 */
[----:B------:R-:W-:Y:S01]  /*09f0*/  IMAD.MOV.U32 R101, RZ, RZ, -0x1 ;  /* 0xffffffffff657424 */ /* 0x000fe200078e00ff */
[----:B------:R-:W-:Y:S01]  /*0a00*/  ISETP.GE.U32.AND P0, PT, R16, UR4, PT ;  /* 0x0000000410007c0c */ /* 0x000fe2000bf06070 */
[----:B------:R-:W-:Y:S02]  /*0a10*/  IMAD.MOV.U32 R100, RZ, RZ, -0x1 ;  /* 0xffffffffff647424 */ /* 0x000fe400078e00ff */
[----:B------:R-:W-:Y:S01]  /*0a20*/  IMAD.MOV.U32 R99, RZ, RZ, -0x1 ;  /* 0xffffffffff637424 */ /* 0x000fe200078e00ff */
[----:B------:R-:W-:-:S13]  /*0a30*/  ISETP.GE.U32.AND.EX P0, PT, R17, UR5, PT, P0 ;  /* 0x0000000511007c0c */ /* 0x000fda000bf06100 */
[----:B------:R-:W-:Y:S05]  /*0a40*/  @P0 BRA `(.L_x_8) ;  /* 0x0000000400280947 */ /* 0x000fea0003800000 */
[----:B------:R-:W0:Y:S01]  /*0a50*/  LDC.64 R22, c[0x0][0x628] ;  /* 0x00018a00ff167b82 */ /* 0x000e220000000a00 */
[----:B------:R-:W-:Y:S02]  /*0a60*/  IMAD.MOV.U32 R10, RZ, RZ, R16 ;  /* 0x000000ffff0a7224 */ /* 0x000fe400078e0010 */
[----:B------:R-:W-:-:S05]  /*0a70*/  IMAD.MOV.U32 R11, RZ, RZ, R17 ;  /* 0x000000ffff0b7224 */ /* 0x000fca00078e0011 */
[----:B------:R-:W1:Y:S08]  /*0a80*/  LDC R8, c[0x0][0x630] ;  /* 0x00018c00ff087b82 */ /* 0x000e700000000800 */
[----:B------:R-:W2:Y:S01]  /*0a90*/  LDC.64 R24, c[0x0][0x620] ;  /* 0x00018800ff187b82 */ /* 0x000ea20000000a00 */
[----:B0-----:R-:W-:-:S04]  /*0aa0*/  ISETP.NE.U32.AND P0, PT, R22, RZ, PT ;  /* 0x000000ff1600720c */ /* 0x001fc80003f05070 */
[----:B------:R-:W-:-:S13]  /*0ab0*/  ISETP.NE.AND.EX P0, PT, R23, RZ, PT, P0 ;  /* 0x000000ff1700720c */ /* 0x000fda0003f05300 */
[----:B-12---:R-:W-:Y:S05]  /*0ac0*/  @!P0 BRA `(.L_x_9) ;  /* 0x0000000000288947 */ /* 0x006fea0003800000 */
[----:B------:R-:W0:Y:S02]  /*0ad0*/  LDC R3, c[0x0][0x634] ;  /* 0x00018d00ff037b82 */ /* 0x000e240000000800 */
[----:B0-----:R-:W-:-:S05]  /*0ae0*/  IADD3 R3, P0, R16, R3, RZ ;  /* 0x0000000310037210 */ /* 0x001fca0007f1e0ff */
[----:B------:R-:W-:-:S04]  /*0af0*/  IMAD.X R21, RZ, RZ, R17, P0 ;  /* 0x000000ffff157224 */ /* 0x000fc800000e0611 */
[----:B------:R-:W-:-:S04]  /*0b00*/  IMAD.WIDE.U32 R10, R21, R22, RZ ;  /* 0x00000016150a7225 */ /* 0x000fc800078e00ff */
[----:B------:R-:W-:-:S04]  /*0b10*/  IMAD.WIDE.U32 R12, P0, R3, R23, R10 ;  /* 0x00000017030c7225 */ /* 0x000fc8000780000a */
[----:B------:R-:W-:-:S04]  /*0b20*/  IMAD.WIDE.U32 R10, R3, R22, RZ ;  /* 0x00000016030a7225 */ /* 0x000fc800078e00ff */
[----:B------:R-:W-:Y:S01]  /*0b30*/  IMAD.X R15, RZ, RZ, RZ, P0 ;  /* 0x000000ffff0f7224 */ /* 0x000fe200000e06ff */
[----:B------:R-:W-:Y:S01]  /*0b40*/  IADD3 RZ, P0, R11, R12, RZ ;  /* 0x0000000c0bff7210 */ /* 0x000fe20007f1e0ff */
[----:B------:R-:W-:-:S04]  /*0b50*/  IMAD.MOV.U32 R14, RZ, RZ, R13 ;  /* 0x000000ffff0e7224 */ /* 0x000fc800078e000d */
[----:B------:R-:W-:-:S08]  /*0b60*/  IMAD.WIDE.U32.X R10, R21, R23, R14, P0 ;  /* 0x00000017150a7225 */ /* 0x000fd000000e040e */
.L_x_9:
[----:B------:R-:W0:Y:S01]  /*0b70*/  LDC.64 R28, c[0x0][0x640] ;  /* 0x00019000ff1c7b82 */ /* 0x000e220000000a00 */
[-CC-:B------:R-:W-:Y:S01]  /*0b80*/  SHF.R.U64 R99, R10, R8.reuse, R11.reuse ;  /* 0x000000080a637219 */ /* 0x180fe2000000120b */
[----:B------:R-:W-:Y:S01]  /*0b90*/  IMAD.MOV.U32 R23, RZ, RZ, 0x1 ;  /* 0x00000001ff177424 */ /* 0x000fe200078e00ff */
[----:B------:R-:W-:Y:S02]  /*0ba0*/  SHF.R.U32.HI R3, RZ, R8, R11 ;  /* 0x00000008ff037219 */ /* 0x000fe4000001160b */
[----:B------:R-:W-:-:S03]  /*0bb0*/  IADD3 R5, P0, RZ, -R99, RZ ;  /* 0x80000063ff057210 */ /* 0x000fc60007f1e0ff */
[----:B------:R-:W1:Y:S02]  /*0bc0*/  LDC R12, c[0x0][0x618] ;  /* 0x00018600ff0c7b82 */ /* 0x000e640000000800 */
[----:B------:R-:W-:Y:S02]  /*0bd0*/  IMAD.X R3, RZ, RZ, ~R3, P0 ;  /* 0x000000ffff037224 */ /* 0x000fe400000e0e03 */
[----:B------:R-:W-:-:S04]  /*0be0*/  IMAD.WIDE.U32 R10, R5, R24, R16 ;  /* 0x00000018050a7225 */ /* 0x000fc800078e0010 */
[----:B------:R-:W2:Y:S01]  /*0bf0*/  LDC R22, c[0x0][0x608] ;  /* 0x00018200ff167b82 */ /* 0x000ea20000000800 */
[----:B------:R-:W-:Y:S02]  /*0c00*/  IMAD R8, R3, R24, RZ ;  /* 0x0000001803087224 */ /* 0x000fe400078e02ff */
[----:B------:R-:W-:Y:S02]  /*0c10*/  IMAD.MOV.U32 R3, RZ, RZ, -0x1 ;  /* 0xffffffffff037424 */ /* 0x000fe400078e00ff */
[----:B------:R-:W-:-:S03]  /*0c20*/  IMAD R5, R5, R25, R8 ;  /* 0x0000001905057224 */ /* 0x000fc600078e0208 */
[----:B------:R-:W3:Y:S01]  /*0c30*/  LDC R26, c[0x0][0x658] ;  /* 0x00019600ff1a7b82 */ /* 0x000ee20000000800 */
[----:B------:R-:W-:Y:S01]  /*0c40*/  IMAD.IADD R5, R11, 0x1, R5 ;  /* 0x000000010b057824 */ /* 0x000fe200078e0205 */
[----:B0-----:R-:W-:-:S04]  /*0c50*/  ISETP.NE.U32.AND P0, PT, R28, RZ, PT ;  /* 0x000000ff1c00720c */ /* 0x001fc80003f05070 */
[----:B------:R-:W-:Y:S02]  /*0c60*/  ISETP.NE.AND.EX P0, PT, R29, RZ, PT, P0 ;  /* 0x000000ff1d00720c */ /* 0x000fe40003f05300 */
[----:B------:R-:W0:Y:S01]  /*0c70*/  LDC R24, c[0x0][0x600] ;  /* 0x00018000ff187b82 */ /* 0x000e220000000800 */
[-CC-:B-1----:R-:W-:Y:S02]  /*0c80*/  SHF.R.U64 R14, R10, R12.reuse, R5.reuse ;  /* 0x0000000c0a0e7219 */ /* 0x182fe40000001205 */
[----:B------:R-:W-:-:S05]  /*0c90*/  SHF.R.U32.HI R5, RZ, R12, R5 ;  /* 0x0000000cff057219 */ /* 0x000fca0000011605 */
[----:B------:R-:W1:Y:S01]  /*0ca0*/  LDC R15, c[0x0][0x648] ;  /* 0x00019200ff0f7b82 */ /* 0x000e620000000800 */
[-CC-:B--2---:R-:W-:Y:S02]  /*0cb0*/  SHF.R.U64 R27, R14, R22.reuse, R5.reuse ;  /* 0x000000160e1b7219 */ /* 0x184fe40000001205 */
[----:B------:R-:W-:Y:S01]  /*0cc0*/  SHF.R.U32.HI R5, RZ, R22, R5 ;  /* 0x00000016ff057219 */ /* 0x000fe20000011605 */
[----:B------:R-:W-:-:S04]  /*0cd0*/  IMAD R22, R9, R20, R4 ;  /* 0x0000001409167224 */ /* 0x000fc800078e0204 */
[----:B------:R-:W2:Y:S01]  /*0ce0*/  LDC R21, c[0x0][0x638] ;  /* 0x00018e00ff157b82 */ /* 0x000ea20000000800 */
[-CC-:B---3--:R-:W-:Y:S02]  /*0cf0*/  SHF.R.U64 R20, R27, R26.reuse, R5.reuse ;  /* 0x0000001a1b147219 */ /* 0x188fe40000001205 */
[-C--:B------:R-:W-:Y:S02]  /*0d00*/  SHF.L.U32 R3, R3, R26.reuse, RZ ;  /* 0x0000001a03037219 */ /* 0x080fe400000006ff */
[----:B------:R-:W-:Y:S01]  /*0d10*/  SHF.R.U32.HI R5, RZ, R26, R5 ;  /* 0x0000001aff057219 */ /* 0x000fe20000011605 */
[----:B------:R-:W-:Y:S01]  /*0d20*/  IMAD.MOV.U32 R4, RZ, RZ, R20 ;  /* 0x000000ffff047224 */ /* 0x000fe200078e0014 */
[----:B------:R-:W-:Y:S01]  /*0d30*/  LOP3.LUT R12, RZ, R3, RZ, 0x33, !PT ;  /* 0x00000003ff0c7212 */ /* 0x000fe200078e33ff */
[----:B------:R-:W3:Y:S01]  /*0d40*/  LDC R25, c[0x0][0x610] ;  /* 0x00018400ff197b82 */ /* 0x000ee20000000800 */
[----:B------:R-:W-:Y:S05]  /*0d50*/  @!P0 BRA `(.L_x_10) ;  /* 0x0000000000288947 */ /* 0x000fea0003800000 */
[----:B------:R-:W4:Y:S02]  /*0d60*/  LDC R3, c[0x0][0x64c] ;  /* 0x00019300ff037b82 */ /* 0x000f240000000800 */
[----:B----4-:R-:W-:-:S05]  /*0d70*/  IADD3 R3, P0, R20, R3, RZ ;  /* 0x0000000314037210 */ /* 0x010fca0007f1e0ff */
        /* <DEDUP_REMOVED lines=8> */
.L_x_10:
[----:B-1----:R-:W-:Y:S01]  /*0e00*/  SHF.R.U64 R4, R4, R15, R5 ;  /* 0x0000000f04047219 */ /* 0x002fe20000001205 */
[----:B0-----:R-:W-:Y:S01]  /*0e10*/  VIADD R5, R24, 0xffffffff ;  /* 0xffffffff18057836 */ /* 0x001fe20000000000 */
[----:B------:R-:W-:Y:S02]  /*0e20*/  SHF.L.U32 R3, R23, R26, RZ ;  /* 0x0000001a17037219 */ /* 0x000fe400000006ff */
[----:B------:R-:W-:Y:S01]  /*0e30*/  LOP3.LUT R12, R27, R12, RZ, 0xc0, !PT ;  /* 0x0000000c1b0c7212 */ /* 0x000fe200078ec0ff */
[----:B------:R-:W-:Y:S01]  /*0e40*/  IMAD.MOV R8, RZ, RZ, -R4 ;  /* 0x000000ffff087224 */ /* 0x000fe200078e0a04 */
[----:B------:R-:W-:-:S03]  /*0e50*/  SEL R7, R7, R22, !P1 ;  /* 0x0000001607077207 */ /* 0x000fc60004800000 */
[----:B------:R-:W-:Y:S01]  /*0e60*/  IMAD R12, R3, R4, R12 ;  /* 0x00000004030c7224 */ /* 0x000fe200078e020c */
[----:B------:R-:W-:Y:S01]  /*0e70*/  LOP3.LUT R4, R14, R5, RZ, 0xc0, !PT ;  /* 0x000000050e047212 */ /* 0x000fe200078ec0ff */
[----:B--2---:R-:W-:Y:S02]  /*0e80*/  IMAD R3, R8, R21, R20 ;  /* 0x0000001508037224 */ /* 0x004fe400078e0214 */
[----:B---3--:R-:W-:Y:S02]  /*0e90*/  IMAD R7, R12, R25, R7 ;  /* 0x000000190c077224 */ /* 0x008fe400078e0207 */
[----:B------:R-:W-:Y:S02]  /*0ea0*/  IMAD.MOV.U32 R5, RZ, RZ, 0x1 ;  /* 0x00000001ff057424 */ /* 0x000fe400078e00ff */
[----:B------:R-:W-:-:S03]  /*0eb0*/  IMAD R4, R3, R24, R4 ;  /* 0x0000001803047224 */ /* 0x000fc600078e0204 */
[----:B------:R-:W-:Y:S02]  /*0ec0*/  PRMT R3, R5, 0x7610, R3 ;  /* 0x0000761005037816 */ /* 0x000fe40000000003 */
[----:B------:R-:W-:Y:S02]  /*0ed0*/  SEL R100, R4, R7, !P1 ;  /* 0x0000000704647207 */ /* 0x000fe40004800000 */
[----:B------:R-:W-:-:S07]  /*0ee0*/  SEL R101, R7, R4, !P1 ;  /* 0x0000000407657207 */ /* 0x000fce0004800000 */
.L_x_8:
[----:B------:R-:W-:-:S08]  /*0ef0*/  NOP ;  /* 0x0000000000007918 */ /* 0x000fd00000000000 */
[----:B------:R-:W0:Y:S02]  /*0f00*/  USETMAXREG.TRY_ALLOC.CTAPOOL UP0, 0xe8 ;  /* 0x000000e8000079c8 */ /* 0x000e240008000600 */
[----:B0-----:R-:W-:-:S13]  /*0f10*/  PLOP3.LUT P0, PT, PT, PT, UP0, 0x80, 0x0 ;  /* 0x000000000000781c */ /* 0x001fda0003f0f008 */
[----:B------:R-:W-:Y:S05]  /*0f20*/  @!P0 BRA `(.L_x_8) ;  /* 0xfffffffc00f08947 */ /* 0x000fea000383ffff */
[----:B------:R-:W-:Y:S01]  /*0f30*/  ULDC.64 UR4, c[0x0][0x598] ;  /* 0x0001660000047ab9 */ /* 0x000fe20000000a00 */
[----:B------:R-:W-:Y:S01]  /*0f40*/  ULDC.64 UR38, c[0x0][0x208] ;  /* 0x0000820000267ab9 */ /* 0x000fe20000000a00 */
[----:B------:R-:W-:-:S04]  /*0f50*/  ISETP.NE.U32.AND P0, PT, RZ, UR4, PT ;  /* 0x00000004ff007c0c */ /* 0x000fc8000bf05070 */
[----:B------:R-:W-:-:S13]  /*0f60*/  ISETP.NE.AND.EX P0, PT, RZ, UR5, PT, P0 ;  /* 0x00000005ff007c0c */ /* 0x000fda000bf05300 */
[----:B------:R-:W-:Y:S05]  /*0f70*/  @!P0 BRA `(.L_x_11) ;  /* 0x00000000001c8947 */ /* 0x000fea0003800000 */
[----:B------:R-:W0:Y:S02]  /*0f80*/  LDC.64 R4, c[0x0][0x598] ;  /* 0x00016600ff047b82 */ /* 0x000e240000000a00 */
[----:B0-----:R-:W2:Y:S02]  /*0f90*/  LDG.E.64 R4, desc[UR38][R4.64] ;  /* 0x0000002604047981 */ /* 0x001ea4000c1e1b00 */
[----:B--2---:R-:W-:-:S04]  /*0fa0*/  ISETP.NE.U32.AND P0, PT, R4, RZ, PT ;  /* 0x000000ff0400720c */ /* 0x004fc80003f05070 */
[----:B------:R-:W-:-:S13]  /*0fb0*/  ISETP.NE.AND.EX P0, PT, R5, RZ, PT, P0 ;  /* 0x000000ff0500720c */ /* 0x000fda0003f05300 */
[----:B------:R-:W-:Y:S05]  /*0fc0*/  @!P0 BRA `(.L_x_11) ;  /* 0x0000000000088947 */ /* 0x000fea0003800000 */
[----:B------:R0:W5:Y:S01]  /*0fd0*/  LD.E R88, desc[UR38][R4.64] ;  /* 0x0000002604587980 */ /* 0x000162000c101900 */
[----:B------:R-:W-:Y:S05]  /*0fe0*/  BRA `(.L_x_12) ;  /* 0x0000000000247947 */ /* 0x000fea0003800000 */
.L_x_11:
[----:B------:R-:W-:Y:S02]  /*0ff0*/  ULDC.64 UR4, c[0x0][0x588] ;  /* 0x0001620000047ab9 */ /* 0x000fe40000000a00 */
[----:B------:R-:W-:-:S04]  /*1000*/  ISETP.NE.U32.AND P0, PT, RZ, UR4, PT ;  /* 0x00000004ff007c0c */ /* 0x000fc8000bf05070 */
[----:B------:R-:W-:-:S13]  /*1010*/  ISETP.NE.AND.EX P0, PT, RZ, UR5, PT, P0 ;  /* 0x00000005ff007c0c */ /* 0x000fda000bf05300 */
[----:B------:R-:W-:Y:S05]  /*1020*/  @!P0 BRA `(.L_x_13) ;  /* 0x00000000000c8947 */ /* 0x000fea0003800000 */
[----:B------:R-:W0:Y:S02]  /*1030*/  LDC.64 R88, c[0x0][0x588] ;  /* 0x00016200ff587b82 */ /* 0x000e240000000a00 */
[----:B0-----:R1:W5:Y:S01]  /*1040*/  LDG.E R88, desc[UR38][R88.64] ;  /* 0x0000002658587981 */ /* 0x001362000c1e1900 */
[----:B------:R-:W-:Y:S05]  /*1050*/  BRA `(.L_x_12) ;  /* 0x0000000000087947 */ /* 0x000fea0003800000 */
.L_x_13:
[----:B------:R-:W-:Y:S02]  /*1060*/  ULDC UR4, c[0x0][0x580] ;  /* 0x0001600000047ab9 */ /* 0x000fe40000000800 */
[----:B------:R-:W-:-:S07]  /*1070*/  IMAD.U32 R88, RZ, RZ, UR4 ;  /* 0x00000004ff587e24 */ /* 0x000fce000f8e00ff */
.L_x_12:
[----:B------:R-:W-:Y:S02]  /*1080*/  ULDC.64 UR4, c[0x0][0x5a0] ;  /* 0x0001680000047ab9 */ /* 0x000fe40000000a00 */
[----:B------:R-:W-:-:S04]  /*1090*/  ISETP.NE.U32.AND P0, PT, RZ, UR4, PT ;  /* 0x00000004ff007c0c */ /* 0x000fc8000bf05070 */
[----:B------:R-:W-:-:S13]  /*10a0*/  ISETP.NE.AND.EX P0, PT, RZ, UR5, PT, P0 ;  /* 0x00000005ff007c0c */ /* 0x000fda000bf05300 */
[----:B------:R-:W-:Y:S05]  /*10b0*/  @!P0 BRA `(.L_x_14) ;  /* 0x00000000001c8947 */ /* 0x000fea0003800000 */
[----:B0-----:R-:W0:Y:S02]  /*10c0*/  LDC.64 R4, c[0x0][0x5a0] ;  /* 0x00016800ff047b82 */ /* 0x001e240000000a00 */
[----:B0-----:R-:W2:Y:S02]  /*10d0*/  LDG.E.64 R4, desc[UR38][R4.64] ;  /* 0x0000002604047981 */ /* 0x001ea4000c1e1b00 */
[----:B--2---:R-:W-:-:S04]  /*10e0*/  ISETP.NE.U32.AND P0, PT, R4, RZ, PT ;  /* 0x000000ff0400720c */ /* 0x004fc80003f05070 */
[----:B------:R-:W-:-:S13]  /*10f0*/  ISETP.NE.AND.EX P0, PT, R5, RZ, PT, P0 ;  /* 0x000000ff0500720c */ /* 0x000fda0003f05300 */
[----:B------:R-:W-:Y:S05]  /*1100*/  @!P0 BRA `(.L_x_14) ;  /* 0x0000000000088947 */ /* 0x000fea0003800000 */
[----:B-1----:R0:W5:Y:S01]  /*1110*/  LD.E R89, desc[UR38][R4.64] ;  /* 0x0000002604597980 */ /* 0x002162000c101900 */
[----:B------:R-:W-:Y:S05]  /*1120*/  BRA `(.L_x_15) ;  /* 0x0000000000247947 */ /* 0x000fea0003800000 */
.L_x_14:
[----:B------:R-:W-:Y:S02]  /*1130*/  ULDC.64 UR4, c[0x0][0x590] ;  /* 0x0001640000047ab9 */ /* 0x000fe40000000a00 */
[----:B------:R-:W-:-:S04]  /*1140*/  ISETP.NE.U32.AND P0, PT, RZ, UR4, PT ;  /* 0x00000004ff007c0c */ /* 0x000fc8000bf05070 */
[----:B------:R-:W-:-:S13]  /*1150*/  ISETP.NE.AND.EX P0, PT, RZ, UR5, PT, P0 ;  /* 0x00000005ff007c0c */ /* 0x000fda000bf05300 */
[----:B------:R-:W-:Y:S05]  /*1160*/  @!P0 BRA `(.L_x_16) ;  /* 0x00000000000c8947 */ /* 0x000fea0003800000 */
[----:B0-----:R-:W1:Y:S02]  /*1170*/  LDC.64 R4, c[0x0][0x590] ;  /* 0x00016400ff047b82 */ /* 0x001e640000000a00 */
[----:B-1----:R1:W5:Y:S01]  /*1180*/  LDG.E R89, desc[UR38][R4.64] ;  /* 0x0000002604597981 */ /* 0x002362000c1e1900 */
[----:B------:R-:W-:Y:S05]  /*1190*/  BRA `(.L_x_15) ;  /* 0x0000000000087947 */ /* 0x000fea0003800000 */
.L_x_16:
[----:B------:R-:W-:Y:S02]  /*11a0*/  ULDC UR4, c[0x0][0x584] ;  /* 0x0001610000047ab9 */ /* 0x000fe40000000800 */
[----:B-1----:R-:W-:-:S07]  /*11b0*/  IMAD.U32 R89, RZ, RZ, UR4 ;  /* 0x00000004ff597e24 */ /* 0x002fce000f8e00ff */
.L_x_15:
[----:B------:R-:W-:-:S13]  /*11c0*/  LOP3.LUT P0, RZ, R3, 0xff, RZ, 0xc0, !PT ;  /* 0x000000ff03ff7812 */ /* 0x000fda000780c0ff */
[----:B------:R-:W-:Y:S05]  /*11d0*/  @!P0 EXIT ;  /* 0x000000000000894d */ /* 0x000fea0003800000 */
[----:B------:R-:W2:Y:S01]  /*11e0*/  LDC R92, c[0x0][0x658] ;  /* 0x00019600ff5c7b82 */ /* 0x000ea20000000800 */
[----:B------:R-:W-:Y:S01]  /*11f0*/  ULDC.64 UR6, c[0x0][0x288] ;  /* 0x0000a20000067ab9 */ /* 0x000fe20000000a00 */
[----:B------:R-:W-:Y:S01]  /*1200*/  LOP3.LUT R6, R6, 0x1, RZ, 0xc0, !PT ;  /* 0x0000000106067812 */ /* 0x000fe200078ec0ff */
[----:B------:R-:W-:Y:S01]  /*1210*/  UIADD3 UR4, UR7, 0x3f, URZ ;  /* 0x0000003f07047890 */ /* 0x000fe2000fffe03f */
[----:B------:R-:W-:Y:S01]  /*1220*/  SHF.R.U32.HI R3, RZ, 0x2, R94 ;  /* 0x00000002ff037819 */ /* 0x000fe2000001165e */
[----:B01----:R-:W-:Y:S01]  /*1230*/  IMAD.MOV.U32 R5, RZ, RZ, -0x1 ;  /* 0xffffffffff057424 */ /* 0x003fe200078e00ff */
[----:B------:R-:W-:Y:S01]  /*1240*/  SHF.R.U32.HI R0, RZ, 0x1, R0 ;  /* 0x00000001ff007819 */ /* 0x000fe20000011600 */
[----:B------:R-:W-:Y:S01]  /*1250*/  USHF.R.S32.HI UR5, URZ, 0x1f, UR4 ;  /* 0x0000001f3f057899 */ /* 0x000fe20008011404 */
[----:B------:R-:W0:Y:S01]  /*1260*/  LDC.64 R90, c[0x0][0x5c8] ;  /* 0x00017200ff5a7b82 */ /* 0x000e220000000a00 */
[----:B------:R-:W-:Y:S01]  /*1270*/  IMAD.SHL.U32 R22, R6, 0x40, RZ ;  /* 0x0000004006167824 */ /* 0x000fe200078e00ff */
[----:B------:R-:W-:Y:S01]  /*1280*/  LOP3.LUT R3, R3, 0x7, RZ, 0xc0, !PT ;  /* 0x0000000703037812 */ /* 0x000fe200078ec0ff */
[----:B------:R-:W-:Y:S01]  /*1290*/  ULEA.HI UR5, UR5, UR4, URZ, 0x6 ;  /* 0x0000000405057291 */ /* 0x000fe2000f8f303f */
[----:B------:R-:W-:Y:S01]  /*12a0*/  LOP3.LUT R0, R0, 0x30, RZ, 0xc0, !PT ;  /* 0x0000003000007812 */ /* 0x000fe200078ec0ff */
[----:B------:R-:W-:Y:S01]  /*12b0*/  IMAD.MOV.U32 R7, RZ, RZ, 0x1 ;  /* 0x00000001ff077424 */ /* 0x000fe200078e00ff */
[--C-:B------:R-:W-:Y:S01]  /*12c0*/  LOP3.LUT R22, R22, 0x40, R3.reuse, 0xe2, !PT ;  /* 0x0000004016167812 */ /* 0x100fe200078ee203 */
[----:B------:R-:W-:Y:S01]  /*12d0*/  USHF.R.S32.HI UR43, URZ, 0x6, UR5 ;  /* 0x000000063f2b7899 */ /* 0x000fe20008011405 */
[----:B------:R-:W1:Y:S01]  /*12e0*/  LDC R96, c[0x0][0x600] ;  /* 0x00018000ff607b82 */ /* 0x000e620000000800 */
[----:B------:R-:W-:Y:S01]  /*12f0*/  IADD3 R3, RZ, -R0, -R3 ;  /* 0x80000000ff037210 */ /* 0x000fe20007ffe803 */
[----:B------:R-:W-:Y:S01]  /*1300*/  IMAD.U32 R4, RZ, RZ, UR6 ;  /* 0x00000006ff047e24 */ /* 0x000fe2000f8e00ff */
[C---:B------:R-:W-:Y:S01]  /*1310*/  LOP3.LUT R93, R94.reuse, 0x3, RZ, 0xc0, !PT ;  /* 0x000000035e5d7812 */ /* 0x040fe200078ec0ff */
[----:B------:R-:W-:Y:S01]  /*1320*/  UISETP.LT.AND UP0, UPT, UR43, 0x1, UPT ;  /* 0x000000012b00788c */ /* 0x000fe2000bf01270 */
[----:B------:R-:W-:Y:S01]  /*1330*/  LOP3.LUT R95, R94, 0x80, RZ, 0xc0, !PT ;  /* 0x000000805e5f7812 */ /* 0x000fe200078ec0ff */
[----:B------:R-:W-:Y:S01]  /*1340*/  IMAD R3, R6, -0x40, R3 ;  /* 0xffffffc006037824 */ /* 0x000fe200078e0203 */
[----:B------:R-:W-:Y:S01]  /*1350*/  ULDC UR4, c[0x0][0x284] ;  /* 0x0000a10000047ab9 */ /* 0x000fe20000000800 */
[----:B--2---:R-:W-:Y:S01]  /*1360*/  SHF.L.U32 R5, R5, R92, RZ ;  /* 0x0000005c05057219 */ /* 0x004fe200000006ff */
[----:B------:R-:W-:Y:S01]  /*1370*/  USEL UR44, UR43, 0x1, UP0 ;  /* 0x000000012b2c7887 */ /* 0x000fe20008000000 */
[----:B------:R-:W-:Y:S01]  /*1380*/  IMAD R93, R93, -0x2, R4 ;  /* 0xfffffffe5d5d7824 */ /* 0x000fe200078e0204 */
[----:B------:R-:W-:Y:S01]  /*1390*/  LOP3.LUT R22, R22, R0, RZ, 0xfc, !PT ;  /* 0x0000000016167212 */ /* 0x000fe200078efcff */
[----:B------:R-:W-:Y:S01]  /*13a0*/  IMAD.SHL.U32 R94, R94, 0x2, RZ ;  /* 0x000000025e5e7824 */ /* 0x000fe200078e00ff */
[----:B------:R-:W-:Y:S01]  /*13b0*/  SHF.L.U32 R92, R7, R92, RZ ;  /* 0x0000005c075c7219 */ /* 0x000fe200000006ff */
[----:B------:R-:W-:Y:S01]  /*13c0*/  VIADD R98, R3, UR4 ;  /* 0x0000000403627c36 */ /* 0x000fe20008000000 */
[----:B------:R-:W-:Y:S01]  /*13d0*/  LOP3.LUT R103, R18, 0x1, RZ, 0xfc, !PT ;  /* 0x0000000112677812 */ /* 0x000fe200078efcff */
[----:B------:R-:W-:Y:S01]  /*13e0*/  IMAD.MOV.U32 R23, RZ, RZ, RZ ;  /* 0x000000ffff177224 */ /* 0x000fe200078e00ff */
[C---:B0-----:R-:W-:Y:S01]  /*13f0*/  SHF.L.U64.HI R91, R90.reuse, 0x3, R91 ;  /* 0x000000035a5b7819 */ /* 0x041fe2000001025b */
[----:B------:R-:W-:Y:S01]  /*1400*/  IMAD.SHL.U32 R90, R90, 0x8, RZ ;  /* 0x000000085a5a7824 */ /* 0x000fe200078e00ff */
[----:B------:R-:W-:Y:S01]  /*1410*/  SHF.R.U32.HI R95, RZ, 0x7, R95 ;  /* 0x00000007ff5f7819 */ /* 0x000fe2000001165f */
[----:B------:R-:W-:Y:S01]  /*1420*/  UIADD3 UR44, UR43, -UR44, URZ ;  /* 0x8000002c2b2c7290 */ /* 0x000fe2000fffe03f */
[----:B------:R-:W-:Y:S01]  /*1430*/  LOP3.LUT R97, RZ, R5, RZ, 0x33, !PT ;  /* 0x00000005ff617212 */ /* 0x000fe200078e33ff */
[----:B------:R-:W-:Y:S01]  /*1440*/  UMOV UR40, URZ ;  /* 0x0000003f00287c82 */ /* 0x000fe20008000000 */
[----:B------:R-:W-:Y:S01]  /*1450*/  UMOV UR41, URZ ;  /* 0x0000003f00297c82 */ /* 0x000fe20008000000 */
[----:B-1----:R-:W-:-:S08]  /*1460*/  VIADD R96, R96, 0xffffffff ;  /* 0xffffffff60607836 */ /* 0x002fd00000000000 */
.L_x_164:
[----:B0-----:R-:W0:Y:S01]  /*1470*/  SHFL.IDX PT, R0, R95, RZ, 0x1f ;  /* 0x00001fff5f007589 */ /* 0x001e2200000e0000 */
[----:B-1----:R-:W1:Y:S01]  /*1480*/  S2UR UR7, SR_CgaCtaId ;  /* 0x00000000000779c3 */ /* 0x002e620000008800 */
[----:B------:R-:W-:Y:S01]  /*1490*/  UMOV UR6, 0x400 ;  /* 0x0000040000067882 */ /* 0x000fe20000000000 */
[----:B0-----:R-:W-:Y:S01]  /*14a0*/  R2UR UR4, R0 ;  /* 0x00000000000472ca */ /* 0x001fe200000e0000 */
[----:B-1----:R-:W-:-:S12]  /*14b0*/  ULEA UR6, UR7, UR6, 0x18 ;  /* 0x0000000607067291 */ /* 0x002fd8000f8ec03f */
[----:B------:R-:W-:-:S04]  /*14c0*/  ULEA.HI UR5, UR4, UR4, URZ, 0x1 ;  /* 0x0000000404057291 */ /* 0x000fc8000f8f083f */
[----:B------:R-:W-:-:S04]  /*14d0*/  ULOP3.LUT UR5, UR5, 0x7fffe, URZ, 0xc0, !UPT ;  /* 0x0007fffe05057892 */ /* 0x000fc8000f8ec03f */
[----:B------:R-:W-:-:S03]  /*14e0*/  UIADD3 UR5, UR4, -UR5, URZ ;  /* 0x8000000504057290 */ /* 0x000fc6000fffe03f */
[----:B------:R-:W-:Y:S01]  /*14f0*/  ULDC UR4, c[0x0][0x28c] ;  /* 0x0000a30000047ab9 */ /* 0x000fe20000000800 */
[----:B------:R-:W-:Y:S01]  /*1500*/  ULEA UR5, UR5, UR6, 0xd ;  /* 0x0000000605057291 */ /* 0x000fe2000f8e683f */
[----:B------:R-:W-:-:S03]  /*1510*/  ISETP.LT.AND P0, PT, RZ, UR4, PT ;  /* 0x00000004ff007c0c */ /* 0x000fc6000bf01270 */
[----:B------:R-:W-:-:S04]  /*1520*/  UIADD3 UR5, UR5, 0x180, URZ ;  /* 0x0000018005057890 */ /* 0x000fc8000fffe03f */
[----:B------:R-:W-:-:S04]  /*1530*/  USHF.R.U32.HI UR5, URZ, 0x4, UR5 ;  /* 0x000000043f057899 */ /* 0x000fc80008011605 */
[----:B------:R-:W-:-:S04]  /*1540*/  ULOP3.LUT UR5, UR5, 0x3fff, URZ, 0xc0, !UPT ;  /* 0x00003fff05057892 */ /* 0x000fc8000f8ec03f */
[----:B------:R-:W-:Y:S01]  /*1550*/  ULOP3.LUT UR45, UR5, 0x10000, URZ, 0xfc, !UPT ;  /* 0x00010000052d7892 */ /* 0x000fe2000f8efc3f */
[----:B--2345:R-:W-:Y:S11]  /*1560*/  @P0 BRA `(.L_x_17) ;  /* 0x0000000000400947 */ /* 0x03cff60003800000 */
[----:B------:R-:W-:Y:S01]  /*1570*/  MOV R0, 0x0 ;  /* 0x0000000000007802 */ /* 0x000fe20000000f00 */
[----:B------:R-:W-:Y:S01]  /*1580*/  ULDC.64 UR4, c[0x4][0x68] ;  /* 0x01001a0000047ab9 */ /* 0x000fe20000000a00 */
[----:B------:R-:W-:Y:S01]  /*1590*/  ULDC.64 UR6, c[0x4][0x8] ;  /* 0x0100020000067ab9 */ /* 0x000fe20000000a00 */
[----:B------:R-:W-:Y:S01]  /*15a0*/  IMAD.U32 R4, RZ, RZ, UR4 ;  /* 0x00000004ff047e24 */ /* 0x000fe2000f8e00ff */
[----:B------:R0:W1:Y:S01]  /*15b0*/  LDC.64 R14, c[0x4][R0] ;  /* 0x01000000000e7b82 */ /* 0x0000620000000a00 */
[----:B------:R-:W-:Y:S01]  /*15c0*/  IMAD.U32 R5, RZ, RZ, UR5 ;  /* 0x00000005ff057e24 */ /* 0x000fe2000f8e00ff */
[----:B------:R-:W-:Y:S01]  /*15d0*/  ULDC.64 UR4, c[0x4][0x70] ;  /* 0x01001c0000047ab9 */ /* 0x000fe20000000a00 */
[----:B------:R-:W-:Y:S02]  /*15e0*/  IMAD.U32 R10, RZ, RZ, UR6 ;  /* 0x00000006ff0a7e24 */ /* 0x000fe4000f8e00ff */
[----:B------:R-:W-:Y:S02]  /*15f0*/  IMAD.U32 R6, RZ, RZ, UR4 ;  /* 0x00000004ff067e24 */ /* 0x000fe4000f8e00ff */
[----:B------:R-:W-:-:S02]  /*1600*/  IMAD.U32 R7, RZ, RZ, UR5 ;  /* 0x00000005ff077e24 */ /* 0x000fc4000f8e00ff */
[----:B------:R-:W-:Y:S02]  /*1610*/  IMAD.U32 R11, RZ, RZ, UR7 ;  /* 0x00000007ff0b7e24 */ /* 0x000fe4000f8e00ff */
[----:B------:R-:W-:Y:S02]  /*1620*/  IMAD.MOV.U32 R8, RZ, RZ, 0x1e1 ;  /* 0x000001e1ff087424 */ /* 0x000fe400078e00ff */
[----:B------:R-:W-:Y:S02]  /*1630*/  IMAD.MOV.U32 R12, RZ, RZ, 0x1 ;  /* 0x00000001ff0c7424 */ /* 0x000fe400078e00ff */
[----:B0-----:R-:W-:-:S07]  /*1640*/  IMAD.MOV.U32 R13, RZ, RZ, RZ ;  /* 0x000000ffff0d7224 */ /* 0x001fce00078e00ff */
[----:B------:R-:W-:-:S07]  /*1650*/  LEPC R20, `(.L_x_17) ;  /* 0x000000001014794e */ /* 0x000fce0000000000 */
[----:B-1---5:R-:W-:Y:S05]  /*1660*/  CALL.ABS.NOINC R14 ;  /* 0x000000000e007343 */ /* 0x022fea0003c00000 */
.L_x_17:
[----:B------:R-:W-:-:S13]  /*1670*/  ISETP.NE.AND P0, PT, R103, 0x3, PT ;  /* 0x000000036700780c */ /* 0x000fda0003f05270 */
[----:B------:R-:W-:Y:S05]  /*1680*/  @!P0 BRA `(.L_x_18) ;  /* 0x0000000000048947 */ /* 0x000fea0003800000 */
[----:B------:R-:W-:Y:S01]  /*1690*/  BPT.TRAP 0x1 ;  /* 0x000000040000795c */ /* 0x000fe20000300000 */
.L_x_18:
[----:B------:R-:W0:Y:S01]  /*16a0*/  S2UR UR5, SR_CgaCtaId ;  /* 0x00000000000579c3 */ /* 0x000e220000008800 */
[----:B------:R-:W-:Y:S01]  /*16b0*/  UMOV UR4, 0x400 ;  /* 0x0000040000047882 */ /* 0x000fe20000000000 */
[----:B------:R-:W-:Y:S02]  /*16c0*/  IMAD.U32 R0, RZ, RZ, UR40 ;  /* 0x00000028ff007e24 */ /* 0x000fe4000f8e00ff */
[----:B------:R-:W-:-:S03]  /*16d0*/  IMAD.U32 R3, RZ, RZ, UR41 ;  /* 0x00000029ff037e24 */ /* 0x000fc6000f8e00ff */
[----:B------:R-:W-:Y:S01]  /*16e0*/  SHF.L.U32 R0, R0, 0x1f, RZ ;  /* 0x0000001f00007819 */ /* 0x000fe200000006ff */
[----:B0-----:R-:W-:-:S06]  /*16f0*/  ULEA UR4, UR5, UR4, 0x18 ;  /* 0x0000000405047291 */ /* 0x001fcc000f8ec03f */
[----:B------:R-:W-:-:S04]  /*1700*/  IMAD.U32 R6, RZ, RZ, UR4 ;  /* 0x00000004ff067e24 */ /* 0x000fc8000f8e00ff */
[----:B------:R-:W-:-:S04]  /*1710*/  IMAD R3, R3, 0x8, R6 ;  /* 0x0000000803037824 */ /* 0x000fc800078e0206 */
[----:B------:R0:W1:Y:S01]  /*1720*/  SYNCS.PHASECHK.TRANS64.TRYWAIT P1, [R3+URZ], R0 ;  /* 0x00000000030075a7 */ /* 0x000062000802017f */
[----:B------:R-:W-:Y:S05]  /*1730*/  @!P0 BRA `(.L_x_19) ;  /* 0x0000000000048947 */ /* 0x000fea0003800000 */
[----:B------:R-:W-:Y:S01]  /*1740*/  BPT.TRAP 0x1 ;  /* 0x000000040000795c */ /* 0x000fe20000300000 */
.L_x_19:
[----:B------:R-:W-:-:S05]  /*1750*/  IMAD.U32 R4, RZ, RZ, UR44 ;  /* 0x0000002cff047e24 */ /* 0x000fca000f8e00ff */
[----:B------:R-:W-:Y:S01]  /*1760*/  ISETP.GE.AND P2, PT, R4, 0x1, PT ;  /* 0x000000010400780c */ /* 0x000fe20003f46270 */
[----:B-1----:R-:W-:-:S12]  /*1770*/  @P1 BRA `(.L_x_20) ;  /* 0x0000000000081947 */ /* 0x002fd80003800000 */
[----:B------:R-:W1:Y:S02]  /*1780*/  SYNCS.PHASECHK.TRANS64.TRYWAIT P1, [R3+URZ], R0 ;  /* 0x00000000030075a7 */ /* 0x000e64000802017f */
[----:B-1----:R-:W-:Y:S05]  /*1790*/  @!P1 BRA `(.L_x_21) ;  /* 0x0000006800109947 */ /* 0x002fea0003800000 */
.L_x_20:
[----:B------:R-:W-:Y:S05]  /*17a0*/  WARPSYNC.ALL ;  /* 0x0000000000007948 */ /* 0x000fea0003800000 */
[----:B------:R-:W-:Y:S01]  /*17b0*/  R2UR UR4, R6 ;  /* 0x00000000060472ca */ /* 0x000fe200000e0000 */
[----:B------:R-:W-:Y:S01]  /*17c0*/  ULEA UR5, UR41, UR45, 0xa ;  /* 0x0000002d29057291 */ /* 0x000fe2000f8e503f */
[----:B------:R-:W-:Y:S01]  /*17d0*/  WARPGROUP.ARRIVE ;  /* 0x00000000000079c5 */ /* 0x000fe20000000000 */
[----:B------:R-:W-:Y:S01]  /*17e0*/  UMOV UR9, 0x40000040 ;  /* 0x4000004000097882 */ /* 0x000fe20000000000 */
[----:B------:R-:W-:-:S04]  /*17f0*/  UMOV UR11, 0x40000040 ;  /* 0x40000040000b7882 */ /* 0x000fc80000000000 */
[----:B------:R-:W-:-:S05]  /*1800*/  UMOV UR8, UR5 ;  /* 0x0000000500087c82 */ /* 0x000fca0008000000 */
[----:B------:R-:W-:-:S04]  /*1810*/  UIADD3 UR4, UR4, 0x1c180, URZ ;  /* 0x0001c18004047890 */ /* 0x000fc8000fffe03f */
[----:B------:R-:W-:-:S04]  /*1820*/  USHF.R.U32.HI UR4, URZ, 0x4, UR4 ;  /* 0x000000043f047899 */ /* 0x000fc80008011604 */
[----:B------:R-:W-:-:S04]  /*1830*/  ULOP3.LUT UR4, UR4, 0x3fff, URZ, 0xc0, !UPT ;  /* 0x00003fff04047892 */ /* 0x000fc8000f8ec03f */
[----:B------:R-:W-:-:S04]  /*1840*/  ULOP3.LUT UR4, UR4, 0x2000000, URZ, 0xfc, !UPT ;  /* 0x0200000004047892 */ /* 0x000fc8000f8efc3f */
[----:B------:R-:W-:-:S07]  /*1850*/  ULEA UR6, UR41, UR4, 0xa ;  /* 0x0000000429067291 */ /* 0x000fce000f8e503f */
[----:B------:R-:W-:Y:S02]  /*1860*/  UMOV UR10, UR6 ;  /* 0x00000006000a7c82 */ /* 0x000fe40008000000 */
[----:B------:R-:W-:Y:S01]  /*1870*/  HGMMA.64x128x16.F32 R24, gdesc[UR8].tnspB, RZ, !UPT, gsb0 ;  /* 0x41e00000081879f0 */ /* 0x000fe2000c0008ff */
[----:B------:R-:W-:Y:S02]  /*1880*/  UIADD3 UR8, UR5, 0x2, URZ ;  /* 0x0000000205087890 */ /* 0x000fe4000fffe03f */
[----:B------:R-:W-:Y:S01]  /*1890*/  UIADD3 UR10, UR6, 0x80, URZ ;  /* 0x00000080060a7890 */ /* 0x000fe2000fffe03f */
[----:B------:R-:W-:Y:S01]  /*18a0*/  UMOV UR9, 0x40000040 ;  /* 0x4000004000097882 */ /* 0x000fe20000000000 */
[----:B------:R-:W-:Y:S01]  /*18b0*/  UMOV UR11, 0x40000040 ;  /* 0x40000040000b7882 */ /* 0x000fe20000000000 */
[----:B------:R-:W-:Y:S02]  /*18c0*/  WARPGROUP.DEPBAR.LE gsb0, 0x0 ;  /* 0x00008000000079c5 */ /* 0x000fe40000010000 */
[----:B------:R-:W-:-:S06]  /*18d0*/  WARPGROUP.ARRIVE ;  /* 0x00000000000079c5 */ /* 0x000fcc0000000000 */
[----:B------:R-:W-:Y:S01]  /*18e0*/  HGMMA.64x128x16.F32 R24, gdesc[UR8].tnspB, R24, gsb0 ;  /* 0x41e00000081879f0 */ /* 0x000fe20008000818 */
        /* <DEDUP_REMOVED lines=13> */
[----:B------:R-:W-:Y:S03]  /*19c0*/  HGMMA.64x128x16.F32 R24, gdesc[UR8].tnspB, R24, gsb0 ;  /* 0x41e00000081879f0 */ /* 0x000fe60008000818 */
[----:B------:R-:W-:Y:S02]  /*19d0*/  WARPGROUP.DEPBAR.LE gsb0, 0x0 ;  /* 0x00008000000079c5 */ /* 0x000fe40000010000 */
[----:B------:R-:W-:Y:S05]  /*19e0*/  @!P2 BRA `(.L_x_22) ;  /* 0x000000040028a947 */ /* 0x000fea0003800000 */
[----:B------:R-:W-:Y:S01]  /*19f0*/  UIADD3 UR5, UR41, 0x1, URZ ;  /* 0x0000000129057890 */ /* 0x000fe2000fffe03f */
[----:B01----:R-:W-:Y:S02]  /*1a00*/  IMAD.U32 R0, RZ, RZ, UR44 ;  /* 0x0000002cff007e24 */ /* 0x003fe4000f8e00ff */
[----:B------:R-:W-:Y:S01]  /*1a10*/  IMAD.U32 R3, RZ, RZ, UR41 ;  /* 0x00000029ff037e24 */ /* 0x000fe2000f8e00ff */
[----:B------:R-:W-:-:S04]  /*1a20*/  UISETP.NE.AND UP0, UPT, UR5, 0x7, UPT ;  /* 0x000000070500788c */ /* 0x000fc8000bf05270 */
[----:B------:R-:W-:Y:S02]  /*1a30*/  USEL UR6, URZ, 0x1, UP0 ;  /* 0x000000013f067887 */ /* 0x000fe40008000000 */
[----:B------:R-:W-:Y:S02]  /*1a40*/  USEL UR5, UR5, URZ, UP0 ;  /* 0x0000003f05057287 */ /* 0x000fe40008000000 */
[----:B------:R-:W-:-:S06]  /*1a50*/  ULOP3.LUT UR6, UR40, UR6, URZ, 0x3c, !UPT ;  /* 0x0000000628067292 */ /* 0x000fcc000f8e3c3f */
[----:B------:R-:W-:-:S07]  /*1a60*/  IMAD.U32 R7, RZ, RZ, UR6 ;  /* 0x00000006ff077e24 */ /* 0x000fce000f8e00ff */
.L_x_29:
[----:B------:R-:W-:Y:S05]  /*1a70*/  @!P0 BRA `(.L_x_23) ;  /* 0x0000000000048947 */ /* 0x000fea0003800000 */
[----:B------:R-:W-:Y:S01]  /*1a80*/  BPT.TRAP 0x1 ;  /* 0x000000040000795c */ /* 0x000fe20000300000 */
.L_x_23:
[----:B------:R-:W0:Y:S01]  /*1a90*/  S2UR UR7, SR_CgaCtaId ;  /* 0x00000000000779c3 */ /* 0x000e220000008800 */
[----:B------:R-:W-:Y:S01]  /*1aa0*/  UMOV UR6, 0x400 ;  /* 0x0000040000067882 */ /* 0x000fe20000000000 */
[----:B------:R-:W-:Y:S01]  /*1ab0*/  IMAD.U32 R5, RZ, RZ, UR5 ;  /* 0x00000005ff057e24 */ /* 0x000fe2000f8e00ff */
[----:B------:R-:W-:Y:S01]  /*1ac0*/  SHF.L.U32 R4, R7, 0x1f, RZ ;  /* 0x0000001f07047819 */ /* 0x000fe200000006ff */
[----:B0-----:R-:W-:-:S06]  /*1ad0*/  ULEA UR6, UR7, UR6, 0x18 ;  /* 0x0000000607067291 */ /* 0x001fcc000f8ec03f */
[----:B------:R-:W-:-:S04]  /*1ae0*/  IMAD.U32 R6, RZ, RZ, UR6 ;  /* 0x00000006ff067e24 */ /* 0x000fc8000f8e00ff */
[----:B------:R-:W-:-:S04]  /*1af0*/  IMAD R5, R5, 0x8, R6 ;  /* 0x0000000805057824 */ /* 0x000fc800078e0206 */
[----:B------:R0:W1:Y:S01]  /*1b00*/  SYNCS.PHASECHK.TRANS64.TRYWAIT P1, [R5+URZ], R4 ;  /* 0x00000004050075a7 */ /* 0x000062000802017f */
[----:B------:R-:W-:Y:S05]  /*1b10*/  @!P0 BRA `(.L_x_24) ;  /* 0x0000000000048947 */ /* 0x000fea0003800000 */
[----:B------:R-:W-:Y:S01]  /*1b20*/  BPT.TRAP 0x1 ;  /* 0x000000040000795c */ /* 0x000fe20000300000 */
.L_x_24:
[----:B-1----:R-:W-:Y:S05]  /*1b30*/  @P1 BRA `(.L_x_25) ;  /* 0x0000000000081947 */ /* 0x002fea0003800000 */
[----:B------:R-:W1:Y:S02]  /*1b40*/  SYNCS.PHASECHK.TRANS64.TRYWAIT P1, [R5+URZ], R4 ;  /* 0x00000004050075a7 */ /* 0x000e64000802017f */
[----:B-1----:R-:W-:Y:S05]  /*1b50*/  @!P1 BRA `(.L_x_26) ;  /* 0x0000006400349947 */ /* 0x002fea0003800000 */
.L_x_25:
[----:B------:R-:W-:Y:S01]  /*1b60*/  ULEA UR6, UR5, UR45, 0xa ;  /* 0x0000002d05067291 */ /* 0x000fe2000f8e503f */
[----:B------:R-:W-:Y:S01]  /*1b70*/  WARPGROUP.ARRIVE ;  /* 0x00000000000079c5 */ /* 0x000fe20000000000 */
[----:B------:R-:W-:Y:S01]  /*1b80*/  ULEA UR7, UR5, UR4, 0xa ;  /* 0x0000000405077291 */ /* 0x000fe2000f8e503f */
[----:B------:R-:W-:Y:S01]  /*1b90*/  UMOV UR9, 0x40000040 ;  /* 0x4000004000097882 */ /* 0x000fe20000000000 */
[----:B------:R-:W-:-:S03]  /*1ba0*/  UMOV UR11, 0x40000040 ;  /* 0x40000040000b7882 */ /* 0x000fc60000000000 */
[----:B------:R-:W-:Y:S02]  /*1bb0*/  UMOV UR8, UR6 ;  /* 0x0000000600087c82 */ /* 0x000fe40008000000 */
[----:B------:R-:W-:Y:S02]  /*1bc0*/  UMOV UR10, UR7 ;  /* 0x00000007000a7c82 */ /* 0x000fe40008000000 */
[----:B------:R-:W-:Y:S01]  /*1bd0*/  HGMMA.64x128x16.F32 R24, gdesc[UR8].tnspB, R24, gsb0 ;  /* 0x41e00000081879f0 */ /* 0x000fe20008000818 */
[----:B------:R-:W-:Y:S02]  /*1be0*/  UIADD3 UR8, UR6, 0x2, URZ ;  /* 0x0000000206087890 */ /* 0x000fe4000fffe03f */
[----:B------:R-:W-:Y:S01]  /*1bf0*/  UIADD3 UR10, UR7, 0x80, URZ ;  /* 0x00000080070a7890 */ /* 0x000fe2000fffe03f */
[----:B------:R-:W-:Y:S01]  /*1c00*/  UMOV UR9, 0x40000040 ;  /* 0x4000004000097882 */ /* 0x000fe20000000000 */
[----:B------:R-:W-:Y:S01]  /*1c10*/  UMOV UR11, 0x40000040 ;  /* 0x40000040000b7882 */ /* 0x000fe20000000000 */
[----:B------:R-:W-:-:S02]  /*1c20*/  WARPGROUP.DEPBAR.LE gsb0, 0x0 ;  /* 0x00008000000079c5 */ /* 0x000fc40000010000 */
        /* <DEDUP_REMOVED lines=18> */
[----:B------:R-:W-:Y:S01]  /*1d50*/  BPT.TRAP 0x1 ;  /* 0x000000040000795c */ /* 0x000fe20000300000 */
.L_x_27:
[----:B------:R-:W-:-:S13]  /*1d60*/  ISETP.NE.AND P1, PT, R102, RZ, PT ;  /* 0x000000ff6600720c */ /* 0x000fda0003f25270 */
[----:B01----:R-:W-:-:S04]  /*1d70*/  @P1 IMAD R4, R3, 0x8, R6 ;  /* 0x0000000803041824 */ /* 0x003fc800078e0206 */
[----:B------:R-:W-:-:S05]  /*1d80*/  @P1 VIADD R4, R4, 0x38 ;  /* 0x0000003804041836 */ /* 0x000fca0000000000 */
[----:B------:R-:W-:-:S04]  /*1d90*/  @P1 PRMT R4, R19, 0x654, R4 ;  /* 0x0000065413041816 */ /* 0x000fc80000000004 */
[----:B------:R0:W-:Y:S01]  /*1da0*/  @P1 SYNCS.ARRIVE.TRANS64.RED.A1T0 RZ, [R4+URZ], RZ ;  /* 0x000000ff04ff19a7 */ /* 0x0001e2000810043f */
[----:B------:R-:W-:-:S13]  /*1db0*/  ISETP.GT.U32.AND P1, PT, R18, 0x1, PT ;  /* 0x000000011200780c */ /* 0x000fda0003f24070 */
[----:B0-----:R-:W-:Y:S05]  /*1dc0*/  @P1 BRA `(.L_x_28) ;  /* 0x0000000000041947 */ /* 0x001fea0003800000 */
[----:B------:R-:W-:Y:S01]  /*1dd0*/  BPT.TRAP 0x1 ;  /* 0x000000040000795c */ /* 0x000fe20000300000 */
.L_x_28:
[----:B------:R-:W-:Y:S01]  /*1de0*/  UIADD3 UR5, UR5, 0x1, URZ ;  /* 0x0000000105057890 */ /* 0x000fe2000fffe03f */
[C---:B------:R-:W-:Y:S01]  /*1df0*/  ISETP.GT.AND P2, PT, R0.reuse, 0x1, PT ;  /* 0x000000010000780c */ /* 0x040fe20003f44270 */
[----:B------:R-:W-:Y:S02]  /*1e00*/  VIADD R3, R3, 0x1 ;  /* 0x0000000103037836 */ /* 0x000fe40000000000 */
[----:B------:R-:W-:Y:S01]  /*1e10*/  UISETP.NE.AND UP0, UPT, UR5, 0x7, UPT ;  /* 0x000000070500788c */ /* 0x000fe2000bf05270 */
[----:B------:R-:W-:Y:S02]  /*1e20*/  VIADD R0, R0, 0xffffffff ;  /* 0xffffffff00007836 */ /* 0x000fe40000000000 */
[C---:B------:R-:W-:Y:S01]  /*1e30*/  ISETP.NE.AND P1, PT, R3.reuse, 0x7, PT ;  /* 0x000000070300780c */ /* 0x040fe20003f25270 */
[----:B------:R-:W-:Y:S02]  /*1e40*/  USEL UR6, URZ, 0x1, UP0 ;  /* 0x000000013f067887 */ /* 0x000fe40008000000 */
[----:B------:R-:W-:Y:S01]  /*1e50*/  USEL UR5, UR5, URZ, UP0 ;  /* 0x0000003f05057287 */ /* 0x000fe20008000000 */
[----:B------:R-:W-:-:S03]  /*1e60*/  SEL R3, R3, RZ, P1 ;  /* 0x000000ff03037207 */ /* 0x000fc60000800000 */
[----:B------:R-:W-:Y:S01]  /*1e70*/  LOP3.LUT R7, R7, UR6, RZ, 0x3c, !PT ;  /* 0x0000000607077c12 */ /* 0x000fe2000f8e3cff */
[----:B------:R-:W-:Y:S07]  /*1e80*/  @P2 BRA `(.L_x_29) ;  /* 0xfffffff800f82947 */ /* 0x000fee000383ffff */
.L_x_22:
[----:B01----:R-:W0:Y:S02]  /*1e90*/  LDC R0, c[0x0][0x28c] ;  /* 0x0000a300ff007b82 */ /* 0x003e240000000800 */
[----:B0-----:R-:W-:-:S13]  /*1ea0*/  ISETP.GE.AND P1, PT, R0, 0x1, PT ;  /* 0x000000010000780c */ /* 0x001fda0003f26270 */
[----:B------:R-:W-:Y:S05]  /*1eb0*/  @!P1 BRA `(.L_x_30) ;  /* 0x0000000000509947 */ /* 0x000fea0003800000 */
[----:B------:R-:W-:Y:S05]  /*1ec0*/  @!P0 BRA `(.L_x_31) ;  /* 0x0000000000048947 */ /* 0x000fea0003800000 */
[----:B------:R-:W-:Y:S01]  /*1ed0*/  BPT.TRAP 0x1 ;  /* 0x000000040000795c */ /* 0x000fe20000300000 */
.L_x_31:
[----:B------:R-:W-:Y:S01]  /*1ee0*/  ISETP.NE.AND P1, PT, R102, RZ, PT ;  /* 0x000000ff6600720c */ /* 0x000fe20003f25270 */
[----:B------:R-:W-:Y:S01]  /*1ef0*/  BSSY B0, `(.L_x_32) ;  /* 0x000000e000007945 */ /* 0x000fe20003800000 */
[----:B------:R-:W-:-:S11]  /*1f00*/  ISETP.GT.U32.AND P0, PT, R18, 0x1, PT ;  /* 0x000000011200780c */ /* 0x000fd60003f04070 */
[----:B------:R-:W-:Y:S05]  /*1f10*/  @!P1 BRA `(.L_x_33) ;  /* 0x00000000002c9947 */ /* 0x000fea0003800000 */
[----:B------:R-:W-:-:S04]  /*1f20*/  UIADD3 UR6, UR44, UR41, URZ ;  /* 0x000000292c067290 */ /* 0x000fc8000fffe03f */
[----:B------:R-:W-:-:S04]  /*1f30*/  UIMAD.WIDE.U32 UR4, UR6, 0x24924925, URZ ;  /* 0x24924925060478a5 */ /* 0x000fc8000f8e003f */
[----:B------:R-:W-:-:S04]  /*1f40*/  UIADD3 UR4, UR6, -UR5, URZ ;  /* 0x8000000506047290 */ /* 0x000fc8000fffe03f */
[----:B------:R-:W-:-:S04]  /*1f50*/  ULEA.HI UR4, UR4, UR5, URZ, 0x1f ;  /* 0x0000000504047291 */ /* 0x000fc8000f8ff83f */
[----:B------:R-:W-:-:S04]  /*1f60*/  USHF.R.U32.HI UR4, URZ, 0x2, UR4 ;  /* 0x000000023f047899 */ /* 0x000fc80008011604 */
[----:B------:R-:W-:-:S06]  /*1f70*/  UIMAD UR4, UR4, -0x7, UR6 ;  /* 0xfffffff9040478a4 */ /* 0x000fcc000f8e0206 */
[----:B------:R-:W-:-:S04]  /*1f80*/  IMAD.U32 R3, RZ, RZ, UR4 ;  /* 0x00000004ff037e24 */ /* 0x000fc8000f8e00ff */
[----:B------:R-:W-:-:S04]  /*1f90*/  IMAD R0, R3, 0x8, R6 ;  /* 0x0000000803007824 */ /* 0x000fc800078e0206 */
[----:B------:R-:W-:-:S05]  /*1fa0*/  VIADD R0, R0, 0x38 ;  /* 0x0000003800007836 */ /* 0x000fca0000000000 */
[----:B------:R-:W-:-:S04]  /*1fb0*/  PRMT R0, R19, 0x654, R0 ;  /* 0x0000065413007816 */ /* 0x000fc80000000000 */
[----:B------:R0:W-:Y:S03]  /*1fc0*/  SYNCS.ARRIVE.TRANS64.RED.A1T0 RZ, [R0+URZ], RZ ;  /* 0x000000ff00ff79a7 */ /* 0x0001e6000810043f */
.L_x_33:
[----:B------:R-:W-:Y:S05]  /*1fd0*/  BSYNC B0 ;  /* 0x0000000000007941 */ /* 0x000fea0003800000 */
.L_x_32:
[----:B------:R-:W-:Y:S05]  /*1fe0*/  @P0 BRA `(.L_x_30) ;  /* 0x0000000000040947 */ /* 0x000fea0003800000 */
[----:B------:R-:W-:Y:S01]  /*1ff0*/  BPT.TRAP 0x1 ;  /* 0x000000040000795c */ /* 0x000fe20000300000 */
.L_x_30:
[----:B------:R-:W-:Y:S01]  /*2000*/  UISETP.GE.U32.AND UP1, UPT, UR43, 0x7, UPT ;  /* 0x000000072b00788c */ /* 0x000fe2000bf26070 */
[----:B------:R-:W-:Y:S01]  /*2010*/  IMAD.SHL.U32 R3, R100, 0x80, RZ ;  /* 0x0000008064037824 */ /* 0x000fe200078e00ff */
[----:B------:R-:W-:Y:S01]  /*2020*/  UIADD3 UR41, UR43, UR41, URZ ;  /* 0x000000292b297290 */ /* 0x000fe2000fffe03f */
[----:B------:R-:W-:Y:S01]  /*2030*/  SHF.R.S32.HI R13, RZ, 0x1f, R99 ;  /* 0x0000001fff0d7819 */ /* 0x000fe20000011463 */
[----:B------:R-:W-:Y:S01]  /*2040*/  ULDC UR10, c[0x0][0x288] ;  /* 0x0000a200000a7ab9 */ /* 0x000fe20000000800 */
[----:B------:R-:W-:Y:S01]  /*2050*/  IMAD.SHL.U32 R7, R101, 0x80, RZ ;  /* 0x0000008065077824 */ /* 0x000fe200078e00ff */
[C---:B------:R-:W-:Y:S01]  /*2060*/  LOP3.LUT R8, R3.reuse, 0x6, R94, 0xf8, !PT ;  /* 0x0000000603087812 */ /* 0x040fe200078ef85e */
[----:B------:R-:W-:Y:S01]  /*2070*/  UISETP.GT.U32.AND UP0, UPT, UR41, 0x6, UPT ;  /* 0x000000062900788c */ /* 0x000fe2000bf04070 */
[----:B------:R-:W-:Y:S01]  /*2080*/  ISETP.GE.AND P0, PT, R3, UR10, PT ;  /* 0x0000000a03007c0c */ /* 0x000fe2000bf06270 */
[----:B------:R-:W-:Y:S01]  /*2090*/  ULDC.64 UR6, c[0x0][0x5d0] ;  /* 0x0001740000067ab9 */ /* 0x000fe20000000a00 */
[----:B------:R-:W-:Y:S01]  /*20a0*/  ULDC UR11, c[0x0][0x284] ;  /* 0x0000a100000b7ab9 */ /* 0x000fe20000000800 */
[----:B------:R-:W-:Y:S01]  /*20b0*/  @UP1 UIMAD.WIDE.U32 UR4, UR41, 0x24924925, URZ ;  /* 0x24924925290418a5 */ /* 0x000fe2000f8e003f */
[----:B------:R-:W-:Y:S01]  /*20c0*/  SHF.R.S32.HI R9, RZ, 0x1f, R8 ;  /* 0x0000001fff097819 */ /* 0x000fe20000011408 */
[----:B0-----:R-:W-:Y:S01]  /*20d0*/  IMAD R0, R13, UR6, RZ ;  /* 0x000000060d007c24 */ /* 0x001fe2000f8e02ff */
[----:B------:R-:W-:Y:S01]  /*20e0*/  UISETP.LT.U32.AND UP0, UPT, UR43, 0x7, UP0 ;  /* 0x000000072b00788c */ /* 0x000fe20008701070 */
[----:B------:R-:W-:Y:S01]  /*20f0*/  ISETP.GE.OR P0, PT, R7, UR11, P0 ;  /* 0x0000000b07007c0c */ /* 0x000fe20008706670 */
[----:B------:R-:W-:Y:S01]  /*2100*/  @UP1 UIADD3 UR4, UR41, -UR5, URZ ;  /* 0x8000000529041290 */ /* 0x000fe2000fffe03f */
[C---:B------:R-:W-:Y:S01]  /*2110*/  IMAD R11, R99.reuse, UR7, R0 ;  /* 0x00000007630b7c24 */ /* 0x040fe2000f8e0200 */
[----:B------:R-:W-:Y:S01]  /*2120*/  ULDC.64 UR8, c[0x0][0x5c8] ;  /* 0x0001720000087ab9 */ /* 0x000fe20000000a00 */
[----:B------:R-:W-:Y:S01]  /*2130*/  IMAD.WIDE.U32 R4, R99, UR6, R8 ;  /* 0x0000000663047c25 */ /* 0x000fe2000f8e0008 */
[----:B------:R-:W-:-:S02]  /*2140*/  USEL UR6, URZ, 0x1, !UP0 ;  /* 0x000000013f067887 */ /* 0x000fc4000c000000 */
[----:B------:R-:W-:Y:S01]  /*2150*/  @UP1 ULEA.HI UR4, UR4, UR5, URZ, 0x1f ;  /* 0x0000000504041291 */ /* 0x000fe2000f8ff83f */
[----:B------:R-:W-:Y:S01]  /*2160*/  IMAD.WIDE R100, R101, 0x80, R22 ;  /* 0x0000008065647825 */ /* 0x000fe200078e0216 */
[----:B------:R-:W-:Y:S02]  /*2170*/  ULOP3.LUT UR40, UR40, UR6, URZ, 0x3c, !UPT ;  /* 0x0000000628287292 */ /* 0x000fe4000f8e3c3f */
[----:B------:R-:W-:Y:S01]  /*2180*/  @UP1 USHF.R.U32.HI UR4, URZ, 0x2, UR4 ;  /* 0x000000023f041899 */ /* 0x000fe20008011604 */
[----:B------:R-:W-:Y:S02]  /*2190*/  IMAD.IADD R5, R5, 0x1, R11 ;  /* 0x0000000105057824 */ /* 0x000fe400078e020b */
[----:B------:R-:W-:Y:S01]  /*21a0*/  IMAD R11, R101, UR8, RZ ;  /* 0x00000008650b7c24 */ /* 0x000fe2000f8e02ff */
[----:B------:R-:W-:Y:S01]  /*21b0*/  @UP1 ULOP3.LUT UR40, UR40, 0x1, UR4, 0x78, !UPT ;  /* 0x0000000128281892 */ /* 0x000fe2000f8e7804 */
[----:B------:R-:W-:-:S04]  /*21c0*/  IMAD.WIDE.U32 R104, R100, UR8, R4 ;  /* 0x0000000864687c25 */ /* 0x000fc8000f8e0004 */
[----:B------:R-:W-:Y:S02]  /*21d0*/  IMAD R11, R100, UR9, R11 ;  /* 0x00000009640b7c24 */ /* 0x000fe4000f8e020b */
[----:B------:R-:W-:Y:S01]  /*21e0*/  IMAD.MOV.U32 R0, RZ, RZ, -0x1 ;  /* 0xffffffffff007424 */ /* 0x000fe200078e00ff */
[----:B------:R-:W-:Y:S06]  /*21f0*/  @P0 BRA `(.L_x_34) ;  /* 0x0000004000040947 */ /* 0x000fec0003800000 */
[----:B-----5:R-:W-:Y:S01]  /*2200*/  FSETP.NEU.AND P1, PT, R89, RZ, PT ;  /* 0x000000ff5900720b */ /* 0x020fe20003f2d000 */
[----:B------:R-:W-:Y:S01]  /*2210*/  IMAD.IADD R4, R93, 0x1, -R3 ;  /* 0x000000015d047824 */ /* 0x000fe200078e0a03 */
[----:B------:R-:W-:Y:S01]  /*2220*/  BSSY B0, `(.L_x_34) ;  /* 0x00003fe000007945 */ /* 0x000fe20003800000 */
[----:B------:R-:W-:Y:S02]  /*2230*/  IMAD.IADD R3, R98, 0x1, -R7 ;  /* 0x0000000162037824 */ /* 0x000fe400078e0a07 */
[----:B------:R-:W-:Y:S01]  /*2240*/  IMAD.IADD R115, R105, 0x1, R11 ;  /* 0x0000000169737824 */ /* 0x000fe200078e020b */
[----:B------:R-:W-:-:S04]  /*2250*/  ISETP.GT.AND P0, PT, R4, RZ, PT ;  /* 0x000000ff0400720c */ /* 0x000fc80003f04270 */
[----:B------:R-:W-:-:S03]  /*2260*/  ISETP.GT.AND P3, PT, R3, RZ, P0 ;  /* 0x000000ff0300720c */ /* 0x000fc60000764270 */
[----:B------:R-:W-:Y:S10]  /*2270*/  @!P1 BRA `(.L_x_35) ;  /* 0x0000002c00289947 */ /* 0x000ff40003800000 */
[----:B------:R-:W0:Y:S01]  /*2280*/  LDC.64 R108, c[0x0][0x5b8] ;  /* 0x00016e00ff6c7b82 */ /* 0x000e220000000a00 */
[----:B------:R-:W-:-:S07]  /*2290*/  ULDC.64 UR4, c[0x0][0x5c0] ;  /* 0x0001700000047ab9 */ /* 0x000fce0000000a00 */
[----:B------:R-:W1:Y:S08]  /*22a0*/  LDC.64 R110, c[0x0][0x5b0] ;  /* 0x00016c00ff6e7b82 */ /* 0x000e700000000a00 */
[----:B------:R-:W2:Y:S01]  /*22b0*/  LDC.64 R112, c[0x0][0x5a8] ;  /* 0x00016a00ff707b82 */ /* 0x000ea20000000a00 */
[-C--:B0-----:R-:W-:Y:S02]  /*22c0*/  IMAD R6, R13, R108.reuse, RZ ;  /* 0x0000006c0d067224 */ /* 0x081fe400078e02ff */
[----:B------:R-:W-:-:S04]  /*22d0*/  IMAD.WIDE.U32 R106, R99, R108, R8 ;  /* 0x0000006c636a7225 */ /* 0x000fc800078e0008 */
[----:B------:R-:W-:Y:S02]  /*22e0*/  IMAD R105, R99, R109, R6 ;  /* 0x0000006d63697224 */ /* 0x000fe400078e0206 */
[-C--:B-1----:R-:W-:Y:S02]  /*22f0*/  IMAD R5, R101, R110.reuse, RZ ;  /* 0x0000006e65057224 */ /* 0x082fe400078e02ff */
[----:B------:R-:W-:Y:S02]  /*2300*/  IMAD.IADD R13, R107, 0x1, R105 ;  /* 0x000000016b0d7824 */ /* 0x000fe400078e0269 */
[----:B------:R-:W-:Y:S02]  /*2310*/  IMAD.MOV.U32 R12, RZ, RZ, R106 ;  /* 0x000000ffff0c7224 */ /* 0x000fe400078e006a */
[C---:B------:R-:W-:Y:S02]  /*2320*/  IMAD R109, R100.reuse, R111, R5 ;  /* 0x0000006f646d7224 */ /* 0x040fe400078e0205 */
[----:B------:R-:W-:-:S04]  /*2330*/  IMAD.WIDE.U32 R6, R100, R110, R12 ;  /* 0x0000006e64067225 */ /* 0x000fc800078e000c */
[----:B------:R-:W-:Y:S01]  /*2340*/  IMAD.IADD R5, R7, 0x1, R109 ;  /* 0x0000000107057824 */ /* 0x000fe200078e026d */
[----:B--2---:R-:W-:-:S04]  /*2350*/  LEA R14, P1, R6, R112, 0x1 ;  /* 0x00000070060e7211 */ /* 0x004fc800078208ff */
[----:B------:R-:W-:-:S05]  /*2360*/  LEA.HI.X R15, R6, R113, R5, 0x1, P1 ;  /* 0x00000071060f7211 */ /* 0x000fca00008f0c05 */
[----:B------:R0:W2:Y:S01]  /*2370*/  @P3 LDG.E.LTC128B.U16 R5, desc[UR38][R14.64] ;  /* 0x000000260e053981 */ /* 0x0000a2000c1e1520 */
[----:B------:R-:W-:Y:S01]  /*2380*/  IMAD.WIDE.U32 R6, R100, R110, R8 ;  /* 0x0000006e64067225 */ /* 0x000fe200078e0008 */
[----:B------:R-:W-:Y:S03]  /*2390*/  BSSY B1, `(.L_x_36) ;  /* 0x0000013000017945 */ /* 0x000fe60003800000 */
[----:B------:R-:W-:Y:S02]  /*23a0*/  IMAD.IADD R7, R109, 0x1, R7 ;  /* 0x000000016d077824 */ /* 0x000fe400078e0207 */
[----:B------:R-:W-:Y:S01]  /*23b0*/  IMAD.WIDE.U32 R20, R99, R108, R6 ;  /* 0x0000006c63147225 */ /* 0x000fe200078e0006 */
[----:B0-----:R-:W-:-:S03]  /*23c0*/  SHF.L.U64.HI R15, R110, 0x3, R111 ;  /* 0x000000036e0f7819 */ /* 0x001fc6000001026f */
[----:B------:R-:W-:Y:S01]  /*23d0*/  IMAD.IADD R7, R105, 0x1, R21 ;  /* 0x0000000169077824 */ /* 0x000fe200078e0215 */
[----:B------:R-:W-:Y:S01]  /*23e0*/  LEA R6, P4, R20, R112, 0x1 ;  /* 0x0000007014067211 */ /* 0x000fe200078808ff */
[----:B------:R-:W-:-:S03]  /*23f0*/  IMAD.SHL.U32 R14, R110, 0x8, RZ ;  /* 0x000000086e0e7824 */ /* 0x000fc600078e00ff */
[----:B------:R-:W-:Y:S01]  /*2400*/  LEA.HI.X R7, R20, R113, R7, 0x1, P4 ;  /* 0x0000007114077211 */ /* 0x000fe200020f0c07 */
[----:B--2---:R-:W-:-:S05]  /*2410*/  HADD2.F32 R10, -RZ, R5.H0_H0 ;  /* 0x20000005ff0a7230 */ /* 0x004fca0000004100 */
[----:B------:R-:W-:Y:S01]  /*2420*/  FMUL R11, R10, R89 ;  /* 0x000000590a0b7220 */ /* 0x000fe20000400000 */
[----:B------:R-:W-:-:S03]  /*2430*/  LEA R10, P1, R104, UR4, 0x1 ;  /* 0x00000004680a7c11 */ /* 0x000fc6000f8208ff */
[----:B------:R-:W-:Y:S01]  /*2440*/  FFMA R24, R24, R88, R11 ;  /* 0x0000005818187223 */ /* 0x000fe2000000000b */
[----:B------:R-:W-:Y:S02]  /*2450*/  LEA.HI.X R11, R104, UR5, R115, 0x1, P1 ;  /* 0x00000005680b7c11 */ /* 0x000fe400088f0c73 */
[----:B------:R-:W-:Y:S02]  /*2460*/  ISETP.GT.AND P1, PT, R4, 0x1, PT ;  /* 0x000000010400780c */ /* 0x000fe40003f24270 */
[----:B------:R-:W-:Y:S02]  /*2470*/  F2FP.F16.F32.PACK_AB R24, RZ, R24 ;  /* 0x00000018ff18723e */ /* 0x000fe400000000ff */
[----:B------:R-:W-:-:S03]  /*2480*/  ISETP.GT.AND P2, PT, R3, RZ, P1 ;  /* 0x000000ff0300720c */ /* 0x000fc60000f44270 */
[----:B------:R0:W-:Y:S10]  /*2490*/  @P3 STG.E.U16 desc[UR38][R10.64], R24 ;  /* 0x000000180a003986 */ /* 0x0001f4000c101526 */
[----:B------:R-:W-:Y:S05]  /*24a0*/  @!P2 BRA `(.L_x_37) ;  /* 0x000000000004a947 */ /* 0x000fea0003800000 */
[----:B------:R1:W5:Y:S02]  /*24b0*/  LDG.E.LTC128B.U16 R5, desc[UR38][R6.64+0x2] ;  /* 0x0000022606057981 */ /* 0x000364000c1e1520 */
.L_x_37:
[----:B------:R-:W-:Y:S05]  /*24c0*/  BSYNC B1 ;  /* 0x0000000000017941 */ /* 0x000fea0003800000 */
.L_x_36:
[----:B-----5:R-:W-:Y:S01]  /*24d0*/  HADD2.F32 R12, -RZ, R5.H0_H0 ;  /* 0x20000005ff0c7230 */ /* 0x020fe20000004100 */
[----:B------:R-:W-:Y:S01]  /*24e0*/  ISETP.GT.AND P0, PT, R3, 0x8, P0 ;  /* 0x000000080300780c */ /* 0x000fe20000704270 */
[----:B------:R-:W-:Y:S01]  /*24f0*/  IMAD.WIDE.U32 R20, R100, R110, R14 ;  /* 0x0000006e64147225 */ /* 0x000fe200078e000e */
[----:B0-----:R-:W-:-:S03]  /*2500*/  PRMT R24, R5, 0x7610, R24 ;  /* 0x0000761005187816 */ /* 0x001fc60000000018 */
[----:B------:R-:W-:Y:S01]  /*2510*/  FMUL R12, R12, R89 ;  /* 0x000000590c0c7220 */ /* 0x000fe20000400000 */
[----:B------:R-:W-:Y:S01]  /*2520*/  IMAD.IADD R109, R109, 0x1, R21 ;  /* 0x000000016d6d7824 */ /* 0x000fe200078e0215 */
[----:B------:R-:W-:Y:S02]  /*2530*/  IADD3 R106, P3, R106, R20, RZ ;  /* 0x000000146a6a7210 */ /* 0x000fe40007f7e0ff */
[----:B------:R-:W-:-:S03]  /*2540*/  FFMA R12, R25, R88, R12 ;  /* 0x00000058190c7223 */ /* 0x000fc6000000000c */
[----:B------:R-:W-:Y:S01]  /*2550*/  IMAD.X R13, R109, 0x1, R13, P3 ;  /* 0x000000016d0d7824 */ /* 0x000fe200018e060d */
[C---:B------:R-:W-:Y:S02]  /*2560*/  LEA R14, P3, R106.reuse, R112, 0x1 ;  /* 0x000000706a0e7211 */ /* 0x040fe400078608ff */
[----:B------:R-:W-:Y:S02]  /*2570*/  F2FP.F16.F32.PACK_AB R12, RZ, R12 ;  /* 0x0000000cff0c723e */ /* 0x000fe400000000ff */
[----:B------:R-:W-:Y:S02]  /*2580*/  LEA.HI.X R15, R106, R113, R13, 0x1, P3 ;  /* 0x000000716a0f7211 */ /* 0x000fe400018f0c0d */
[----:B------:R-:W-:-:S05]  /*2590*/  PRMT R21, R12, 0x7610, R21 ;  /* 0x000076100c157816 */ /* 0x000fca0000000015 */
[----:B------:R0:W-:Y:S04]  /*25a0*/  @P2 STG.E.U16 desc[UR38][R10.64+0x2], R21 ;  /* 0x000002150a002986 */ /* 0x0001e8000c101526 */
[----:B------:R-:W2:Y:S01]  /*25b0*/  @P0 LDG.E.LTC128B.U16 R24, desc[UR38][R14.64] ;  /* 0x000000260e180981 */ /* 0x000ea2000c1e1520 */
[----:B------:R-:W-:Y:S01]  /*25c0*/  IADD3 R20, P2, R8, R20, RZ ;  /* 0x0000001408147210 */ /* 0x000fe20007f5e0ff */
[----:B------:R-:W-:Y:S01]  /*25d0*/  BSSY B1, `(.L_x_38) ;  /* 0x0000011000017945 */ /* 0x000fe20003800000 */
[C---:B------:R-:W-:Y:S02]  /*25e0*/  SHF.L.U64.HI R13, R90.reuse, 0x1, R91 ;  /* 0x000000015a0d7819 */ /* 0x040fe4000001025b */
[----:B------:R-:W-:Y:S01]  /*25f0*/  ISETP.GT.AND P1, PT, R3, 0x8, P1 ;  /* 0x000000080300780c */ /* 0x000fe20000f24270 */
[----:B0-----:R-:W-:Y:S01]  /*2600*/  IMAD.X R21, R9, 0x1, R109, P2 ;  /* 0x0000000109157824 */ /* 0x001fe200010e066d */
[----:B------:R-:W-:Y:S01]  /*2610*/  LEA R12, P2, R90, R10, 0x1 ;  /* 0x0000000a5a0c7211 */ /* 0x000fe200078408ff */
[----:B------:R-:W-:-:S04]  /*2620*/  IMAD.WIDE.U32 R20, R99, R108, R20 ;  /* 0x0000006c63147225 */ /* 0x000fc800078e0014 */
[----:B------:R-:W-:Y:S02]  /*2630*/  IMAD.X R13, R13, 0x1, R11, P2 ;  /* 0x000000010d0d7824 */ /* 0x000fe400010e060b */
[----:B------:R-:W-:Y:S02]  /*2640*/  IMAD.IADD R9, R105, 0x1, R21 ;  /* 0x0000000169097824 */ /* 0x000fe400078e0215 */
[----:B--2---:R-:W-:-:S05]  /*2650*/  HADD2.F32 R8, -RZ, R24.H0_H0 ;  /* 0x20000018ff087230 */ /* 0x004fca0000004100 */
[----:B------:R-:W-:Y:S01]  /*2660*/  FMUL R5, R8, R89 ;  /* 0x0000005908057220 */ /* 0x000fe20000400000 */
[----:B------:R-:W-:-:S03]  /*2670*/  LEA R8, P3, R20, R112, 0x1 ;  /* 0x0000007014087211 */ /* 0x000fc600078608ff */
[----:B------:R-:W-:Y:S01]  /*2680*/  FFMA R5, R26, R88, R5 ;  /* 0x000000581a057223 */ /* 0x000fe20000000005 */
[----:B------:R-:W-:-:S04]  /*2690*/  LEA.HI.X R9, R20, R113, R9, 0x1, P3 ;  /* 0x0000007114097211 */ /* 0x000fc800018f0c09 */
[----:B------:R-:W-:-:S05]  /*26a0*/  F2FP.F16.F32.PACK_AB R5, RZ, R5 ;  /* 0x00000005ff05723e */ /* 0x000fca00000000ff */
[----:B------:R0:W-:Y:S01]  /*26b0*/  @P0 STG.E.U16 desc[UR38][R12.64], R5 ;  /* 0x000000050c000986 */ /* 0x0001e2000c101526 */
[----:B------:R-:W-:Y:S05]  /*26c0*/  @!P1 BRA `(.L_x_39) ;  /* 0x0000000000049947 */ /* 0x000fea0003800000 */
[----:B------:R2:W5:Y:S02]  /*26d0*/  LDG.E.LTC128B.U16 R24, desc[UR38][R8.64+0x2] ;  /* 0x0000022608187981 */ /* 0x000564000c1e1520 */
.L_x_39:
[----:B------:R-:W-:Y:S05]  /*26e0*/  BSYNC B1 ;  /* 0x0000000000017941 */ /* 0x000fea0003800000 */
.L_x_38:
[----:B-----5:R-:W-:Y:S01]  /*26f0*/  HADD2.F32 R14, -RZ, R24.H0_H0 ;  /* 0x20000018ff0e7230 */ /* 0x020fe20000004100 */
[----:B------:R-:W-:Y:S01]  /*2700*/  ISETP.GT.AND P0, PT, R4, 0x8, PT ;  /* 0x000000080400780c */ /* 0x000fe20003f04270 */
[----:B------:R-:W-:Y:S03]  /*2710*/  BSSY B1, `(.L_x_40) ;  /* 0x0000008000017945 */ /* 0x000fe60003800000 */
[----:B------:R-:W-:Y:S01]  /*2720*/  FMUL R14, R14, R89 ;  /* 0x000000590e0e7220 */ /* 0x000fe20000400000 */
[----:B------:R-:W-:-:S03]  /*2730*/  ISETP.GT.AND P2, PT, R3, RZ, P0 ;  /* 0x000000ff0300720c */ /* 0x000fc60000744270 */
[----:B------:R-:W-:-:S05]  /*2740*/  FFMA R14, R27, R88, R14 ;  /* 0x000000581b0e7223 */ /* 0x000fca000000000e */
[----:B------:R-:W-:-:S05]  /*2750*/  F2FP.F16.F32.PACK_AB R14, RZ, R14 ;  /* 0x0000000eff0e723e */ /* 0x000fca00000000ff */
[----:B------:R3:W-:Y:S01]  /*2760*/  @P1 STG.E.U16 desc[UR38][R12.64+0x2], R14 ;  /* 0x0000020e0c001986 */ /* 0x0007e2000c101526 */
[----:B------:R-:W-:Y:S05]  /*2770*/  @!P2 BRA `(.L_x_41) ;  /* 0x000000000004a947 */ /* 0x000fea0003800000 */
[----:B------:R4:W5:Y:S02]  /*2780*/  LDG.E.LTC128B.U16 R24, desc[UR38][R6.64+0x10] ;  /* 0x0000102606187981 */ /* 0x000964000c1e1520 */
.L_x_41:
[----:B------:R-:W-:Y:S05]  /*2790*/  BSYNC B1 ;  /* 0x0000000000017941 */ /* 0x000fea0003800000 */
.L_x_40:
[----:B---3-5:R-:W-:Y:S01]  /*27a0*/  HADD2.F32 R14, -RZ, R24.H0_H0 ;  /* 0x20000018ff0e7230 */ /* 0x028fe20000004100 */
[----:B------:R-:W-:Y:S01]  /*27b0*/  ISETP.GT.AND P1, PT, R4, 0x9, PT ;  /* 0x000000090400780c */ /* 0x000fe20003f24270 */
[----:B------:R-:W-:Y:S03]  /*27c0*/  BSSY B1, `(.L_x_42) ;  /* 0x0000008000017945 */ /* 0x000fe60003800000 */
[----:B0-----:R-:W-:Y:S01]  /*27d0*/  FMUL R5, R14, R89 ;  /* 0x000000590e057220 */ /* 0x001fe20000400000 */
[----:B------:R-:W-:-:S03]  /*27e0*/  ISETP.GT.AND P3, PT, R3, RZ, P1 ;  /* 0x000000ff0300720c */ /* 0x000fc60000f64270 */
[----:B------:R-:W-:-:S05]  /*27f0*/  FFMA R5, R28, R88, R5 ;  /* 0x000000581c057223 */ /* 0x000fca0000000005 */
[----:B------:R-:W-:-:S05]  /*2800*/  F2FP.F16.F32.PACK_AB R5, RZ, R5 ;  /* 0x00000005ff05723e */ /* 0x000fca00000000ff */
[----:B------:R0:W-:Y:S01]  /*2810*/  @P2 STG.E.U16 desc[UR38][R10.64+0x10], R5 ;  /* 0x000010050a002986 */ /* 0x0001e2000c101526 */
[----:B------:R-:W-:Y:S05]  /*2820*/  @!P3 BRA `(.L_x_43) ;  /* 0x000000000004b947 */ /* 0x000fea0003800000 */
[----:B------:R3:W5:Y:S02]  /*2830*/  LDG.E.LTC128B.U16 R24, desc[UR38][R6.64+0x12] ;  /* 0x0000122606187981 */ /* 0x000764000c1e1520 */
.L_x_43:
[----:B------:R-:W-:Y:S05]  /*2840*/  BSYNC B1 ;  /* 0x0000000000017941 */ /* 0x000fea0003800000 */
.L_x_42:
[----:B-----5:R-:W-:Y:S01]  /*2850*/  HADD2.F32 R14, -RZ, R24.H0_H0 ;  /* 0x20000018ff0e7230 */ /* 0x020fe20000004100 */
[----:B------:R-:W-:Y:S01]  /*2860*/  ISETP.GT.AND P0, PT, R3, 0x8, P0 ;  /* 0x000000080300780c */ /* 0x000fe20000704270 */
[----:B------:R-:W-:Y:S03]  /*2870*/  BSSY B1, `(.L_x_44) ;  /* 0x0000007000017945 */ /* 0x000fe60003800000 */
[----:B------:R-:W-:-:S04]  /*2880*/  FMUL R14, R14, R89 ;  /* 0x000000590e0e7220 */ /* 0x000fc80000400000 */
[----:B------:R-:W-:-:S05]  /*2890*/  FFMA R14, R29, R88, R14 ;  /* 0x000000581d0e7223 */ /* 0x000fca000000000e */
[----:B------:R-:W-:-:S05]  /*28a0*/  F2FP.F16.F32.PACK_AB R14, RZ, R14 ;  /* 0x0000000eff0e723e */ /* 0x000fca00000000ff */
[----:B------:R0:W-:Y:S01]  /*28b0*/  @P3 STG.E.U16 desc[UR38][R10.64+0x12], R14 ;  /* 0x0000120e0a003986 */ /* 0x0001e2000c101526 */
[----:B------:R-:W-:Y:S05]  /*28c0*/  @!P0 BRA `(.L_x_45) ;  /* 0x0000000000048947 */ /* 0x000fea0003800000 */
[----:B------:R0:W5:Y:S02]  /*28d0*/  LDG.E.LTC128B.U16 R24, desc[UR38][R8.64+0x10] ;  /* 0x0000102608187981 */ /* 0x000164000c1e1520 */
.L_x_45:
[----:B------:R-:W-:Y:S05]  /*28e0*/  BSYNC B1 ;  /* 0x0000000000017941 */ /* 0x000fea0003800000 */
.L_x_44:
[----:B0----5:R-:W-:Y:S01]  /*28f0*/  HADD2.F32 R14, -RZ, R24.H0_H0 ;  /* 0x20000018ff0e7230 */ /* 0x021fe20000004100 */
        /* <DEDUP_REMOVED lines=8> */
.L_x_47:
[----:B------:R-:W-:Y:S05]  /*2980*/  BSYNC B1 ;  /* 0x0000000000017941 */ /* 0x000fea0003800000 */
.L_x_46:
        /* <DEDUP_REMOVED lines=10> */
.L_x_49:
[----:B------:R-:W-:Y:S05]  /*2a30*/  BSYNC B1 ;  /* 0x0000000000017941 */ /* 0x000fea0003800000 */
.L_x_48:
[----:B0----5:R-:W-:Y:S01]  /*2a40*/  HADD2.F32 R14, -RZ, R24.H0_H0 ;  /* 0x20000018ff0e7230 */ /* 0x021fe20000004100 */
        /* <DEDUP_REMOVED lines=9> */
.L_x_51:
[----:B------:R-:W-:Y:S05]  /*2ae0*/  BSYNC B1 ;  /* 0x0000000000017941 */ /* 0x000fea0003800000 */
.L_x_50:
        /* <DEDUP_REMOVED lines=9> */
.L_x_53:
[----:B------:R-:W-:Y:S05]  /*2b80*/  BSYNC B1 ;  /* 0x0000000000017941 */ /* 0x000fea0003800000 */
.L_x_52:
        /* <DEDUP_REMOVED lines=9> */
.L_x_55:
[----:B------:R-:W-:Y:S05]  /*2c20*/  BSYNC B1 ;  /* 0x0000000000017941 */ /* 0x000fea0003800000 */
.L_x_54:
        /* <DEDUP_REMOVED lines=10> */
.L_x_57:
[----:B------:R-:W-:Y:S05]  /*2cd0*/  BSYNC B1 ;  /* 0x0000000000017941 */ /* 0x000fea0003800000 */
.L_x_56:
        /* <DEDUP_REMOVED lines=10> */
.L_x_59:
[----:B------:R-:W-:Y:S05]  /*2d80*/  BSYNC B1 ;  /* 0x0000000000017941 */ /* 0x000fea0003800000 */
.L_x_58:
        /* <DEDUP_REMOVED lines=9> */
.L_x_61:
[----:B------:R-:W-:Y:S05]  /*2e20*/  BSYNC B1 ;  /* 0x0000000000017941 */ /* 0x000fea0003800000 */
.L_x_60:
        /* <DEDUP_REMOVED lines=9> */
.L_x_63:
[----:B------:R-:W-:Y:S05]  /*2ec0*/  BSYNC B1 ;  /* 0x0000000000017941 */ /* 0x000fea0003800000 */
.L_x_62:
        /* <DEDUP_REMOVED lines=10> */
.L_x_65:
[----:B------:R-:W-:Y:S05]  /*2f70*/  BSYNC B1 ;  /* 0x0000000000017941 */ /* 0x000fea0003800000 */
.L_x_64:
        /* <DEDUP_REMOVED lines=10> */
.L_x_67:
[----:B------:R-:W-:Y:S05]  /*3020*/  BSYNC B1 ;  /* 0x0000000000017941 */ /* 0x000fea0003800000 */
.L_x_66:
        /* <DEDUP_REMOVED lines=9> */
.L_x_69:
[----:B------:R-:W-:Y:S05]  /*30c0*/  BSYNC B1 ;  /* 0x0000000000017941 */ /* 0x000fea0003800000 */
.L_x_68:
        /* <DEDUP_REMOVED lines=9> */
.L_x_71:
[----:B------:R-:W-:Y:S05]  /*3160*/  BSYNC B1 ;  /* 0x0000000000017941 */ /* 0x000fea0003800000 */
.L_x_70:
        /* <DEDUP_REMOVED lines=10> */
.L_x_73:
[----:B------:R-:W-:Y:S05]  /*3210*/  BSYNC B1 ;  /* 0x0000000000017941 */ /* 0x000fea0003800000 */
.L_x_72:
        /* <DEDUP_REMOVED lines=10> */
.L_x_75:
[----:B------:R-:W-:Y:S05]  /*32c0*/  BSYNC B1 ;  /* 0x0000000000017941 */ /* 0x000fea0003800000 */
.L_x_74:
        /* <DEDUP_REMOVED lines=9> */
.L_x_77:
[----:B------:R-:W-:Y:S05]  /*3360*/  BSYNC B1 ;  /* 0x0000000000017941 */ /* 0x000fea0003800000 */
.L_x_76:
        /* <DEDUP_REMOVED lines=9> */
.L_x_79:
[----:B------:R-:W-:Y:S05]  /*3400*/  BSYNC B1 ;  /* 0x0000000000017941 */ /* 0x000fea0003800000 */
.L_x_78:
        /* <DEDUP_REMOVED lines=10> */
.L_x_81:
[----:B------:R-:W-:Y:S05]  /*34b0*/  BSYNC B1 ;  /* 0x0000000000017941 */ /* 0x000fea0003800000 */
.L_x_80:
        /* <DEDUP_REMOVED lines=10> */
.L_x_83:
[----:B------:R-:W-:Y:S05]  /*3560*/  BSYNC B1 ;  /* 0x0000000000017941 */ /* 0x000fea0003800000 */
.L_x_82:
        /* <DEDUP_REMOVED lines=9> */
.L_x_85:
[----:B------:R-:W-:Y:S05]  /*3600*/  BSYNC B1 ;  /* 0x0000000000017941 */ /* 0x000fea0003800000 */
.L_x_84:
        /* <DEDUP_REMOVED lines=9> */
.L_x_87:
[----:B------:R-:W-:Y:S05]  /*36a0*/  BSYNC B1 ;  /* 0x0000000000017941 */ /* 0x000fea0003800000 */
.L_x_86:
        /* <DEDUP_REMOVED lines=10> */
.L_x_89:
[----:B------:R-:W-:Y:S05]  /*3750*/  BSYNC B1 ;  /* 0x0000000000017941 */ /* 0x000fea0003800000 */
.L_x_88:
        /* <DEDUP_REMOVED lines=10> */
.L_x_91:
[----:B------:R-:W-:Y:S05]  /*3800*/  BSYNC B1 ;  /* 0x0000000000017941 */ /* 0x000fea0003800000 */
.L_x_90:
        /* <DEDUP_REMOVED lines=9> */
.L_x_93:
[----:B------:R-:W-:Y:S05]  /*38a0*/  BSYNC B1 ;  /* 0x0000000000017941 */ /* 0x000fea0003800000 */
.L_x_92:
        /* <DEDUP_REMOVED lines=9> */
.L_x_95:
[----:B------:R-:W-:Y:S05]  /*3940*/  BSYNC B1 ;  /* 0x0000000000017941 */ /* 0x000fea0003800000 */
.L_x_94:
        /* <DEDUP_REMOVED lines=10> */
.L_x_97:
[----:B------:R-:W-:Y:S05]  /*39f0*/  BSYNC B1 ;  /* 0x0000000000017941 */ /* 0x000fea0003800000 */
.L_x_96:
        /* <DEDUP_REMOVED lines=10> */
.L_x_99:
[----:B------:R-:W-:Y:S05]  /*3aa0*/  BSYNC B1 ;  /* 0x0000000000017941 */ /* 0x000fea0003800000 */
.L_x_98:
        /* <DEDUP_REMOVED lines=9> */
.L_x_101:
[----:B------:R-:W-:Y:S05]  /*3b40*/  BSYNC B1 ;  /* 0x0000000000017941 */ /* 0x000fea0003800000 */
.L_x_100:
        /* <DEDUP_REMOVED lines=9> */
.L_x_103:
[----:B------:R-:W-:Y:S05]  /*3be0*/  BSYNC B1 ;  /* 0x0000000000017941 */ /* 0x000fea0003800000 */
.L_x_102:
        /* <DEDUP_REMOVED lines=10> */
.L_x_105:
[----:B------:R-:W-:Y:S05]  /*3c90*/  BSYNC B1 ;  /* 0x0000000000017941 */ /* 0x000fea0003800000 */
.L_x_104:
        /* <DEDUP_REMOVED lines=10> */
.L_x_107:
[----:B------:R-:W-:Y:S05]  /*3d40*/  BSYNC B1 ;  /* 0x0000000000017941 */ /* 0x000fea0003800000 */
.L_x_106:
        /* <DEDUP_REMOVED lines=9> */
.L_x_109:
[----:B------:R-:W-:Y:S05]  /*3de0*/  BSYNC B1 ;  /* 0x0000000000017941 */ /* 0x000fea0003800000 */
.L_x_108:
        /* <DEDUP_REMOVED lines=9> */
.L_x_111:
[----:B------:R-:W-:Y:S05]  /*3e80*/  BSYNC B1 ;  /* 0x0000000000017941 */ /* 0x000fea0003800000 */
.L_x_110:
        /* <DEDUP_REMOVED lines=10> */
.L_x_113:
[----:B------:R-:W-:Y:S05]  /*3f30*/  BSYNC B1 ;  /* 0x0000000000017941 */ /* 0x000fea0003800000 */
.L_x_112:
        /* <DEDUP_REMOVED lines=10> */
.L_x_115:
[----:B------:R-:W-:Y:S05]  /*3fe0*/  BSYNC B1 ;  /* 0x0000000000017941 */ /* 0x000fea0003800000 */
.L_x_114:
        /* <DEDUP_REMOVED lines=9> */
.L_x_117:
[----:B------:R-:W-:Y:S05]  /*4080*/  BSYNC B1 ;  /* 0x0000000000017941 */ /* 0x000fea0003800000 */
.L_x_116:
        /* <DEDUP_REMOVED lines=9> */
.L_x_119:
[----:B------:R-:W-:Y:S05]  /*4120*/  BSYNC B1 ;  /* 0x0000000000017941 */ /* 0x000fea0003800000 */
.L_x_118:
        /* <DEDUP_REMOVED lines=10> */
.L_x_121:
[----:B------:R-:W-:Y:S05]  /*41d0*/  BSYNC B1 ;  /* 0x0000000000017941 */ /* 0x000fea0003800000 */
.L_x_120:
        /* <DEDUP_REMOVED lines=10> */
.L_x_123:
[----:B------:R-:W-:Y:S05]  /*4280*/  BSYNC B1 ;  /* 0x0000000000017941 */ /* 0x000fea0003800000 */
.L_x_122:
        /* <DEDUP_REMOVED lines=9> */
.L_x_125:
[----:B------:R-:W-:Y:S05]  /*4320*/  BSYNC B1 ;  /* 0x0000000000017941 */ /* 0x000fea0003800000 */
.L_x_124:
        /* <DEDUP_REMOVED lines=9> */
.L_x_127:
[----:B------:R-:W-:Y:S05]  /*43c0*/  BSYNC B1 ;  /* 0x0000000000017941 */ /* 0x000fea0003800000 */
.L_x_126:
        /* <DEDUP_REMOVED lines=10> */
.L_x_129:
[----:B------:R-:W-:Y:S05]  /*4470*/  BSYNC B1 ;  /* 0x0000000000017941 */ /* 0x000fea0003800000 */
.L_x_128:
        /* <DEDUP_REMOVED lines=10> */
.L_x_131:
[----:B------:R-:W-:Y:S05]  /*4520*/  BSYNC B1 ;  /* 0x0000000000017941 */ /* 0x000fea0003800000 */
.L_x_130:
        /* <DEDUP_REMOVED lines=9> */
.L_x_133:
[----:B------:R-:W-:Y:S05]  /*45c0*/  BSYNC B1 ;  /* 0x0000000000017941 */ /* 0x000fea0003800000 */
.L_x_132:
        /* <DEDUP_REMOVED lines=9> */
.L_x_135:
[----:B------:R-:W-:Y:S05]  /*4660*/  BSYNC B1 ;  /* 0x0000000000017941 */ /* 0x000fea0003800000 */
.L_x_134:
        /* <DEDUP_REMOVED lines=10> */
.L_x_137:
[----:B------:R-:W-:Y:S05]  /*4710*/  BSYNC B1 ;  /* 0x0000000000017941 */ /* 0x000fea0003800000 */
.L_x_136:
        /* <DEDUP_REMOVED lines=10> */
.L_x_139:
[----:B------:R-:W-:Y:S05]  /*47c0*/  BSYNC B1 ;  /* 0x0000000000017941 */ /* 0x000fea0003800000 */
.L_x_138:
        /* <DEDUP_REMOVED lines=9> */
.L_x_141:
[----:B------:R-:W-:Y:S05]  /*4860*/  BSYNC B1 ;  /* 0x0000000000017941 */ /* 0x000fea0003800000 */
.L_x_140:
        /* <DEDUP_REMOVED lines=9> */
.L_x_143:
[----:B------:R-:W-:Y:S05]  /*4900*/  BSYNC B1 ;  /* 0x0000000000017941 */ /* 0x000fea0003800000 */
.L_x_142:
        /* <DEDUP_REMOVED lines=10> */
.L_x_145:
[----:B------:R-:W-:Y:S05]  /*49b0*/  BSYNC B1 ;  /* 0x0000000000017941 */ /* 0x000fea0003800000 */
.L_x_144:
        /* <DEDUP_REMOVED lines=10> */
.L_x_147:
[----:B------:R-:W-:Y:S05]  /*4a60*/  BSYNC B1 ;  /* 0x0000000000017941 */ /* 0x000fea0003800000 */
.L_x_146:
        /* <DEDUP_REMOVED lines=9> */
.L_x_149:
[----:B------:R-:W-:Y:S05]  /*4b00*/  BSYNC B1 ;  /* 0x0000000000017941 */ /* 0x000fea0003800000 */
.L_x_148:
        /* <DEDUP_REMOVED lines=9> */
.L_x_151:
[----:B------:R-:W-:Y:S05]  /*4ba0*/  BSYNC B1 ;  /* 0x0000000000017941 */ /* 0x000fea0003800000 */
.L_x_150:
        /* <DEDUP_REMOVED lines=10> */
.L_x_153:
[----:B------:R-:W-:Y:S05]  /*4c50*/  BSYNC B1 ;  /* 0x0000000000017941 */ /* 0x000fea0003800000 */
.L_x_152:
[----:B0----5:R-:W-:Y:S01]  /*4c60*/  HADD2.F32 R14, -RZ, R24.H0_H0 ;  /* 0x20000018ff0e7230 */ /* 0x021fe20000004100 */
[----:B------:R-:W-:Y:S01]  /*4c70*/  ISETP.GT.AND P1, PT, R4, 0x79, PT ;  /* 0x000000790400780c */ /* 0x000fe20003f24270 */
[----:B------:R-:W-:Y:S01]  /*4c80*/  @P2 IMAD.MOV.U32 R4, RZ, RZ, R10 ;  /* 0x000000ffff042224 */ /* 0x000fe200078e000a */
[----:B------:R-:W-:Y:S02]  /*4c90*/  BSSY B1, `(.L_x_154) ;  /* 0x000000a000017945 */ /* 0x000fe40003800000 */
[----:B------:R-:W-:Y:S01]  /*4ca0*/  FMUL R5, R14, R89 ;  /* 0x000000590e057220 */ /* 0x000fe20000400000 */
[----:B------:R-:W-:-:S03]  /*4cb0*/  ISETP.GT.AND P3, PT, R3, RZ, P1 ;  /* 0x000000ff0300720c */ /* 0x000fc60000f64270 */
[----:B------:R-:W-:-:S05]  /*4cc0*/  FFMA R5, R84, R88, R5 ;  /* 0x0000005854057223 */ /* 0x000fca0000000005 */
[----:B------:R-:W-:-:S04]  /*4cd0*/  F2FP.F16.F32.PACK_AB R5, RZ, R5 ;  /* 0x00000005ff05723e */ /* 0x000fc800000000ff */
[----:B------:R-:W-:Y:S01]  /*4ce0*/  PRMT R14, R5, 0x7610, R14 ;  /* 0x00007610050e7816 */ /* 0x000fe2000000000e */
[----:B------:R-:W-:-:S05]  /*4cf0*/  @P2 IMAD.MOV.U32 R5, RZ, RZ, R11 ;  /* 0x000000ffff052224 */ /* 0x000fca00078e000b */
[----:B------:R0:W-:Y:S01]  /*4d00*/  @P2 STG.E.U16 desc[UR38][R4.64+0xf0], R14 ;  /* 0x0000f00e04002986 */ /* 0x0001e2000c101526 */
[----:B------:R-:W-:Y:S05]  /*4d10*/  @!P3 BRA `(.L_x_155) ;  /* 0x000000000004b947 */ /* 0x000fea0003800000 */
[----:B------:R0:W5:Y:S02]  /*4d20*/  LDG.E.LTC128B.U16 R24, desc[UR38][R6.64+0xf2] ;  /* 0x0000f22606187981 */ /* 0x000164000c1e1520 */
.L_x_155:
[----:B------:R-:W-:Y:S05]  /*4d30*/  BSYNC B1 ;  /* 0x0000000000017941 */ /* 0x000fea0003800000 */
.L_x_154:
        /* <DEDUP_REMOVED lines=9> */
.L_x_157:
[----:B------:R-:W-:Y:S05]  /*4dd0*/  BSYNC B1 ;  /* 0x0000000000017941 */ /* 0x000fea0003800000 */
.L_x_156:
[----:B0----5:R-:W-:Y:S01]  /*4de0*/  HADD2.F32 R4, -RZ, R24.H0_H0 ;  /* 0x20000018ff047230 */ /* 0x021fe20000004100 */
[----:B------:R-:W-:Y:S01]  /*4df0*/  ISETP.GT.AND P1, PT, R3, 0x8, P1 ;  /* 0x000000080300780c */ /* 0x000fe20000f24270 */
[----:B------:R-:W-:Y:S03]  /*4e00*/  BSSY B1, `(.L_x_158) ;  /* 0x000000a000017945 */ /* 0x000fe60003800000 */
[----:B------:R-:W-:Y:S01]  /*4e10*/  FMUL R5, R4, R89 ;  /* 0x0000005904057220 */ /* 0x000fe20000400000 */
[----:B------:R-:W-:-:S03]  /*4e20*/  @P0 IMAD.MOV.U32 R4, RZ, RZ, R12 ;  /* 0x000000ffff040224 */ /* 0x000fc600078e000c */
[----:B------:R-:W-:-:S05]  /*4e30*/  FFMA R5, R86, R88, R5 ;  /* 0x0000005856057223 */ /* 0x000fca0000000005 */
[----:B------:R-:W-:-:S04]  /*4e40*/  F2FP.F16.F32.PACK_AB R5, RZ, R5 ;  /* 0x00000005ff05723e */ /* 0x000fc800000000ff */
[----:B-1-34-:R-:W-:Y:S01]  /*4e50*/  PRMT R6, R5, 0x7610, R6 ;  /* 0x0000761005067816 */ /* 0x01afe20000000006 */
[----:B------:R-:W-:-:S05]  /*4e60*/  @P0 IMAD.MOV.U32 R5, RZ, RZ, R13 ;  /* 0x000000ffff050224 */ /* 0x000fca00078e000d */
[----:B------:R0:W-:Y:S01]  /*4e70*/  @P0 STG.E.U16 desc[UR38][R4.64+0xf0], R6 ;  /* 0x0000f00604000986 */ /* 0x0001e2000c101526 */
[----:B------:R-:W-:Y:S05]  /*4e80*/  @!P1 BRA `(.L_x_159) ;  /* 0x0000000000049947 */ /* 0x000fea0003800000 */
[----:B------:R1:W5:Y:S02]  /*4e90*/  LDG.E.LTC128B.U16 R24, desc[UR38][R8.64+0xf2] ;  /* 0x0000f22608187981 */ /* 0x000364000c1e1520 */
.L_x_159:
[----:B------:R-:W-:Y:S05]  /*4ea0*/  BSYNC B1 ;  /* 0x0000000000017941 */ /* 0x000fea0003800000 */
.L_x_158:
[----:B------:R-:W-:Y:S05]  /*4eb0*/  @!P1 BRA `(.L_x_160) ;  /* 0x0000001000d09947 */ /* 0x000fea0003800000 */
[----:B-----5:R-:W-:-:S05]  /*4ec0*/  HADD2.F32 R24, -RZ, R24.H0_H0 ;  /* 0x20000018ff187230 */ /* 0x020fca0000004100 */
[----:B------:R-:W-:-:S04]  /*4ed0*/  FMUL R24, R24, R89 ;  /* 0x0000005918187220 */ /* 0x000fc80000400000 */
[----:B------:R-:W-:-:S05]  /*4ee0*/  FFMA R24, R87, R88, R24 ;  /* 0x0000005857187223 */ /* 0x000fca0000000018 */
[----:B------:R-:W-:-:S05]  /*4ef0*/  F2FP.F16.F32.PACK_AB R24, RZ, R24 ;  /* 0x00000018ff18723e */ /* 0x000fca00000000ff */
[----:B------:R3:W-:Y:S01]  /*4f00*/  STG.E.U16 desc[UR38][R12.64+0xf2], R24 ;  /* 0x0000f2180c007986 */ /* 0x0007e2000c101526 */
[----:B------:R-:W-:Y:S05]  /*4f10*/  BRA `(.L_x_160) ;  /* 0x0000001000b87947 */ /* 0x000fea0003800000 */
.L_x_35:
[----:B------:R-:W-:Y:S01]  /*4f20*/  ISETP.GT.AND P2, PT, R4, 0x1, PT ;  /* 0x000000010400780c */ /* 0x000fe20003f44270 */
[----:B------:R-:W-:Y:S01]  /*4f30*/  ULDC.64 UR4, c[0x0][0x5c0] ;  /* 0x0001700000047ab9 */ /* 0x000fe20000000a00 */
[-C--:B------:R-:W-:Y:S01]  /*4f40*/  FMUL R24, R24, R88.reuse ;  /* 0x0000005818187220 */ /* 0x080fe20000400000 */
[-C--:B------:R-:W-:Y:S01]  /*4f50*/  FMUL R25, R25, R88.reuse ;  /* 0x0000005819197220 */ /* 0x080fe20000400000 */
[----:B------:R-:W-:Y:S01]  /*4f60*/  ISETP.GT.AND P1, PT, R3, RZ, P2 ;  /* 0x000000ff0300720c */ /* 0x000fe20001724270 */
[-C--:B------:R-:W-:Y:S01]  /*4f70*/  FMUL R26, R26, R88.reuse ;  /* 0x000000581a1a7220 */ /* 0x080fe20000400000 */
[----:B------:R-:W-:Y:S01]  /*4f80*/  LEA R6, P4, R104, UR4, 0x1 ;  /* 0x0000000468067c11 */ /* 0x000fe2000f8808ff */
[----:B------:R-:W-:Y:S01]  /*4f90*/  FMUL R27, R27, R88 ;  /* 0x000000581b1b7220 */ /* 0x000fe20000400000 */
[----:B------:R-:W-:Y:S01]  /*4fa0*/  F2FP.F16.F32.PACK_AB R24, RZ, R24 ;  /* 0x00000018ff18723e */ /* 0x000fe200000000ff */
[-C--:B------:R-:W-:Y:S01]  /*4fb0*/  FMUL R28, R28, R88.reuse ;  /* 0x000000581c1c7220 */ /* 0x080fe20000400000 */
[----:B------:R-:W-:Y:S01]  /*4fc0*/  LEA.HI.X R7, R104, UR5, R115, 0x1, P4 ;  /* 0x0000000568077c11 */ /* 0x000fe2000a0f0c73 */
[-C--:B------:R-:W-:Y:S01]  /*4fd0*/  FMUL R29, R29, R88.reuse ;  /* 0x000000581d1d7220 */ /* 0x080fe20000400000 */
[----:B------:R-:W-:Y:S01]  /*4fe0*/  F2FP.F16.F32.PACK_AB R25, RZ, R25 ;  /* 0x00000019ff19723e */ /* 0x000fe200000000ff */
[-C--:B------:R-:W-:Y:S01]  /*4ff0*/  FMUL R30, R30, R88.reuse ;  /* 0x000000581e1e7220 */ /* 0x080fe20000400000 */
[----:B------:R-:W-:Y:S01]  /*5000*/  ISETP.GT.AND P2, PT, R3, 0x8, P2 ;  /* 0x000000080300780c */ /* 0x000fe20001744270 */
[----:B------:R-:W-:Y:S01]  /*5010*/  @P3 STG.E.U16 desc[UR38][R6.64], R24 ;  /* 0x0000001806003986 */ /* 0x000fe2000c101526 */
[C---:B------:R-:W-:Y:S01]  /*5020*/  SHF.L.U64.HI R5, R90.reuse, 0x1, R91 ;  /* 0x000000015a057819 */ /* 0x040fe2000001025b */
[----:B------:R-:W-:Y:S01]  /*5030*/  FMUL R31, R31, R88 ;  /* 0x000000581f1f7220 */ /* 0x000fe20000400000 */
[----:B------:R-:W-:Y:S01]  /*5040*/  LEA R8, P3, R90, R6, 0x1 ;  /* 0x000000065a087211 */ /* 0x000fe200078608ff */
[----:B------:R-:W-:Y:S01]  /*5050*/  @P1 STG.E.U16 desc[UR38][R6.64+0x2], R25 ;  /* 0x0000021906001986 */ /* 0x000fe2000c101526 */
[----:B------:R-:W-:Y:S01]  /*5060*/  ISETP.GT.AND P1, PT, R3, 0x8, P0 ;  /* 0x000000080300780c */ /* 0x000fe20000724270 */
[----:B------:R-:W-:Y:S01]  /*5070*/  FMUL R32, R32, R88 ;  /* 0x0000005820207220 */ /* 0x000fe20000400000 */
[----:B------:R-:W-:Y:S01]  /*5080*/  F2FP.F16.F32.PACK_AB R26, RZ, R26 ;  /* 0x0000001aff1a723e */ /* 0x000fe200000000ff */
[----:B------:R-:W-:Y:S01]  /*5090*/  IMAD.X R9, R5, 0x1, R7, P3 ;  /* 0x0000000105097824 */ /* 0x000fe200018e0607 */
[----:B------:R-:W-:Y:S01]  /*50a0*/  F2FP.F16.F32.PACK_AB R27, RZ, R27 ;  /* 0x0000001bff1b723e */ /* 0x000fe200000000ff */
[-C--:B------:R-:W-:Y:S01]  /*50b0*/  FMUL R33, R33, R88.reuse ;  /* 0x0000005821217220 */ /* 0x080fe20000400000 */
[----:B------:R-:W-:Y:S01]  /*50c0*/  ISETP.GT.AND P0, PT, R4, 0x8, PT ;  /* 0x000000080400780c */ /* 0x000fe20003f04270 */
[----:B------:R-:W-:Y:S01]  /*50d0*/  FMUL R34, R34, R88 ;  /* 0x0000005822227220 */ /* 0x000fe20000400000 */
[----:B------:R-:W-:Y:S01]  /*50e0*/  F2FP.F16.F32.PACK_AB R28, RZ, R28 ;  /* 0x0000001cff1c723e */ /* 0x000fe200000000ff */
[-C--:B------:R-:W-:Y:S01]  /*50f0*/  FMUL R35, R35, R88.reuse ;  /* 0x0000005823237220 */ /* 0x080fe20000400000 */
[C---:B------:R-:W-:Y:S01]  /*5100*/  ISETP.GT.AND P4, PT, R3.reuse, RZ, P0 ;  /* 0x000000ff0300720c */ /* 0x040fe20000784270 */
[-C--:B------:R-:W-:Y:S01]  /*5110*/  FMUL R36, R36, R88.reuse ;  /* 0x0000005824247220 */ /* 0x080fe20000400000 */
[----:B------:R-:W-:Y:S01]  /*5120*/  F2FP.F16.F32.PACK_AB R29, RZ, R29 ;  /* 0x0000001dff1d723e */ /* 0x000fe200000000ff */
[----:B------:R-:W-:Y:S01]  /*5130*/  @P1 STG.E.U16 desc[UR38][R8.64], R26 ;  /* 0x0000001a08001986 */ /* 0x000fe2000c101526 */
[----:B------:R-:W-:Y:S01]  /*5140*/  ISETP.GT.AND P1, PT, R3, 0x8, P0 ;  /* 0x000000080300780c */ /* 0x000fe20000724270 */
[----:B------:R-:W-:Y:S01]  /*5150*/  FMUL R37, R37, R88 ;  /* 0x0000005825257220 */ /* 0x000fe20000400000 */
[----:B------:R-:W-:Y:S01]  /*5160*/  F2FP.F16.F32.PACK_AB R30, RZ, R30 ;  /* 0x0000001eff1e723e */ /* 0x000fe200000000ff */
[----:B------:R-:W-:Y:S01]  /*5170*/  @P2 STG.E.U16 desc[UR38][R8.64+0x2], R27 ;  /* 0x0000021b08002986 */ /* 0x000fe2000c101526 */
[----:B------:R-:W-:Y:S01]  /*5180*/  ISETP.GT.AND P2, PT, R4, 0x9, PT ;  /* 0x000000090400780c */ /* 0x000fe20003f44270 */
[-C--:B------:R-:W-:Y:S01]  /*5190*/  FMUL R38, R38, R88.reuse ;  /* 0x0000005826267220 */ /* 0x080fe20000400000 */
[----:B------:R-:W-:Y:S01]  /*51a0*/  F2FP.F16.F32.PACK_AB R31, RZ, R31 ;  /* 0x0000001fff1f723e */ /* 0x000fe200000000ff */
[-C--:B------:R-:W-:Y:S01]  /*51b0*/  FMUL R39, R39, R88.reuse ;  /* 0x0000005827277220 */ /* 0x080fe20000400000 */
[C---:B------:R-:W-:Y:S01]  /*51c0*/  ISETP.GT.AND P3, PT, R3.reuse, RZ, P2 ;  /* 0x000000ff0300720c */ /* 0x040fe20001764270 */
[----:B------:R-:W-:Y:S01]  /*51d0*/  @P4 STG.E.U16 desc[UR38][R6.64+0x10], R28 ;  /* 0x0000101c06004986 */ /* 0x000fe2000c101526 */
[----:B------:R-:W-:Y:S01]  /*51e0*/  ISETP.GT.AND P2, PT, R3, 0x8, P2 ;  /* 0x000000080300780c */ /* 0x000fe20001744270 */
[-C--:B------:R-:W-:Y:S01]  /*51f0*/  FMUL R40, R40, R88.reuse ;  /* 0x0000005828287220 */ /* 0x080fe20000400000 */
[----:B------:R-:W-:Y:S01]  /*5200*/  ISETP.GT.AND P0, PT, R4, 0x10, PT ;  /* 0x000000100400780c */ /* 0x000fe20003f04270 */
[----:B------:R-:W-:Y:S01]  /*5210*/  FMUL R41, R41, R88 ;  /* 0x0000005829297220 */ /* 0x000fe20000400000 */
[----:B------:R-:W-:Y:S01]  /*5220*/  F2FP.F16.F32.PACK_AB R32, RZ, R32 ;  /* 0x00000020ff20723e */ /* 0x000fe200000000ff */
[-C--:B------:R-:W-:Y:S01]  /*5230*/  FMUL R42, R42, R88.reuse ;  /* 0x000000582a2a7220 */ /* 0x080fe20000400000 */
[----:B------:R-:W-:Y:S01]  /*5240*/  ISETP.GT.AND P4, PT, R3, RZ, P0 ;  /* 0x000000ff0300720c */ /* 0x000fe20000784270 */
[-C--:B------:R-:W-:Y:S01]  /*5250*/  FMUL R43, R43, R88.reuse ;  /* 0x000000582b2b7220 */ /* 0x080fe20000400000 */
[----:B------:R-:W-:Y:S01]  /*5260*/  F2FP.F16.F32.PACK_AB R33, RZ, R33 ;  /* 0x00000021ff21723e */ /* 0x000fe200000000ff */
[----:B------:R-:W-:Y:S01]  /*5270*/  FMUL R44, R44, R88 ;  /* 0x000000582c2c7220 */ /* 0x000fe20000400000 */
[----:B------:R-:W-:Y:S01]  /*5280*/  F2FP.F16.F32.PACK_AB R34, RZ, R34 ;  /* 0x00000022ff22723e */ /* 0x000fe200000000ff */
[----:B------:R-:W-:Y:S01]  /*5290*/  @P3 STG.E.U16 desc[UR38][R6.64+0x12], R29 ;  /* 0x0000121d06003986 */ /* 0x000fe2000c101526 */
[----:B------:R-:W-:Y:S01]  /*52a0*/  ISETP.GT.AND P3, PT, R4, 0x11, PT ;  /* 0x000000110400780c */ /* 0x000fe20003f64270 */
[-C--:B------:R-:W-:Y:S01]  /*52b0*/  FMUL R45, R45, R88.reuse ;  /* 0x000000582d2d7220 */ /* 0x080fe20000400000 */
[----:B------:R-:W-:Y:S01]  /*52c0*/  F2FP.F16.F32.PACK_AB R35, RZ, R35 ;  /* 0x00000023ff23723e */ /* 0x000fe200000000ff */
[----:B------:R-:W-:Y:S01]  /*52d0*/  @P1 STG.E.U16 desc[UR38][R8.64+0x10], R30 ;  /* 0x0000101e08001986 */ /* 0x000fe2000c101526 */
[C---:B------:R-:W-:Y:S01]  /*52e0*/  ISETP.GT.AND P1, PT, R3.reuse, 0x8, P0 ;  /* 0x000000080300780c */ /* 0x040fe20000724270 */
[-C--:B------:R-:W-:Y:S01]  /*52f0*/  FMUL R46, R46, R88.reuse ;  /* 0x000000582e2e7220 */ /* 0x080fe20000400000 */
[----:B------:R-:W-:Y:S01]  /*5300*/  ISETP.GT.AND P0, PT, R4, 0x18, PT ;  /* 0x000000180400780c */ /* 0x000fe20003f04270 */
[----:B------:R-:W-:Y:S01]  /*5310*/  @P2 STG.E.U16 desc[UR38][R8.64+0x12], R31 ;  /* 0x0000121f08002986 */ /* 0x000fe2000c101526 */
[----:B------:R-:W-:Y:S01]  /*5320*/  ISETP.GT.AND P2, PT, R3, RZ, P3 ;  /* 0x000000ff0300720c */ /* 0x000fe20001f44270 */
[-C--:B------:R-:W-:Y:S01]  /*5330*/  FMUL R47, R47, R88.reuse ;  /* 0x000000582f2f7220 */ /* 0x080fe20000400000 */
[C---:B------:R-:W-:Y:S01]  /*5340*/  ISETP.GT.AND P3, PT, R3.reuse, 0x8, P3 ;  /* 0x000000080300780c */ /* 0x040fe20001f64270 */
[----:B------:R-:W-:Y:S01]  /*5350*/  @P4 STG.E.U16 desc[UR38][R6.64+0x20], R32 ;  /* 0x0000202006004986 */ /* 0x000fe2000c101526 */
[----:B------:R-:W-:Y:S01]  /*5360*/  ISETP.GT.AND P4, PT, R3, RZ, P0 ;  /* 0x000000ff0300720c */ /* 0x000fe20000784270 */
[----:B------:R-:W-:Y:S01]  /*5370*/  FMUL R48, R48, R88 ;  /* 0x0000005830307220 */ /* 0x000fe20000400000 */
[----:B------:R-:W-:Y:S01]  /*5380*/  F2FP.F16.F32.PACK_AB R36, RZ, R36 ;  /* 0x00000024ff24723e */ /* 0x000fe200000000ff */
[-C--:B------:R-:W-:Y:S01]  /*5390*/  FMUL R49, R49, R88.reuse ;  /* 0x0000005831317220 */ /* 0x080fe20000400000 */
[----:B------:R-:W-:Y:S01]  /*53a0*/  F2FP.F16.F32.PACK_AB R37, RZ, R37 ;  /* 0x00000025ff25723e */ /* 0x000fe200000000ff */
[----:B------:R-:W-:Y:S01]  /*53b0*/  FMUL R50, R50, R88 ;  /* 0x0000005832327220 */ /* 0x000fe20000400000 */
[----:B------:R-:W-:Y:S01]  /*53c0*/  F2FP.F16.F32.PACK_AB R38, RZ, R38 ;  /* 0x00000026ff26723e */ /* 0x000fe200000000ff */
[----:B------:R-:W-:Y:S01]  /*53d0*/  FMUL R51, R51, R88 ;  /* 0x0000005833337220 */ /* 0x000fe20000400000 */
[----:B------:R-:W-:Y:S01]  /*53e0*/  F2FP.F16.F32.PACK_AB R39, RZ, R39 ;  /* 0x00000027ff27723e */ /* 0x000fe200000000ff */
[----:B------:R-:W-:Y:S01]  /*53f0*/  @P2 STG.E.U16 desc[UR38][R6.64+0x22], R33 ;  /* 0x0000222106002986 */ /* 0x000fe2000c101526 */
[----:B------:R-:W-:Y:S01]  /*5400*/  F2FP.F16.F32.PACK_AB R40, RZ, R40 ;  /* 0x00000028ff28723e */ /* 0x000fe200000000ff */
[-C--:B------:R-:W-:Y:S01]  /*5410*/  FMUL R52, R52, R88.reuse ;  /* 0x0000005834347220 */ /* 0x080fe20000400000 */
[----:B------:R-:W-:Y:S01]  /*5420*/  F2FP.F16.F32.PACK_AB R41, RZ, R41 ;  /* 0x00000029ff29723e */ /* 0x000fe200000000ff */
[----:B------:R-:W-:Y:S01]  /*5430*/  @P1 STG.E.U16 desc[UR38][R8.64+0x20], R34 ;  /* 0x0000202208001986 */ /* 0x000fe2000c101526 */
[----:B------:R-:W-:Y:S01]  /*5440*/  ISETP.GT.AND P1, PT, R3, 0x8, P0 ;  /* 0x000000080300780c */ /* 0x000fe20000724270 */
[-C--:B------:R-:W-:Y:S01]  /*5450*/  FMUL R53, R53, R88.reuse ;  /* 0x0000005835357220 */ /* 0x080fe20000400000 */
[C---:B------:R-:W-:Y:S01]  /*5460*/  ISETP.GT.AND P0, PT, R4.reuse, 0x20, PT ;  /* 0x000000200400780c */ /* 0x040fe20003f04270 */
[----:B------:R-:W-:Y:S01]  /*5470*/  @P3 STG.E.U16 desc[UR38][R8.64+0x22], R35 ;  /* 0x0000222308003986 */ /* 0x000fe2000c101526 */
[----:B------:R-:W-:Y:S01]  /*5480*/  ISETP.GT.AND P3, PT, R4, 0x19, PT ;  /* 0x000000190400780c */ /* 0x000fe20003f64270 */
[----:B------:R-:W-:Y:S01]  /*5490*/  FMUL R54, R54, R88 ;  /* 0x0000005836367220 */ /* 0x000fe20000400000 */
[----:B------:R-:W-:Y:S01]  /*54a0*/  F2FP.F16.F32.PACK_AB R42, RZ, R42 ;  /* 0x0000002aff2a723e */ /* 0x000fe200000000ff */
[----:B------:R-:W-:Y:S01]  /*54b0*/  @P4 STG.E.U16 desc[UR38][R6.64+0x30], R36 ;  /* 0x0000302406004986 */ /* 0x000fe2000c101526 */
[----:B------:R-:W-:Y:S01]  /*54c0*/  ISETP.GT.AND P2, PT, R3, RZ, P3 ;  /* 0x000000ff0300720c */ /* 0x000fe20001f44270 */
[-C--:B------:R-:W-:Y:S01]  /*54d0*/  FMUL R55, R55, R88.reuse ;  /* 0x0000005837377220 */ /* 0x080fe20000400000 */
[C---:B------:R-:W-:Y:S01]  /*54e0*/  ISETP.GT.AND P3, PT, R3.reuse, 0x8, P3 ;  /* 0x000000080300780c */ /* 0x040fe20001f64270 */
[-C--:B------:R-:W-:Y:S01]  /*54f0*/  FMUL R56, R56, R88.reuse ;  /* 0x0000005838387220 */ /* 0x080fe20000400000 */
[----:B------:R-:W-:Y:S01]  /*5500*/  ISETP.GT.AND P4, PT, R3, RZ, P0 ;  /* 0x000000ff0300720c */ /* 0x000fe20000784270 */
[-C--:B------:R-:W-:Y:S01]  /*5510*/  FMUL R57, R57, R88.reuse ;  /* 0x0000005839397220 */ /* 0x080fe20000400000 */
[----:B------:R-:W-:Y:S01]  /*5520*/  F2FP.F16.F32.PACK_AB R43, RZ, R43 ;  /* 0x0000002bff2b723e */ /* 0x000fe200000000ff */
[----:B------:R-:W-:Y:S01]  /*5530*/  FMUL R58, R58, R88 ;  /* 0x000000583a3a7220 */ /* 0x000fe20000400000 */
[----:B------:R-:W-:Y:S01]  /*5540*/  F2FP.F16.F32.PACK_AB R44, RZ, R44 ;  /* 0x0000002cff2c723e */ /* 0x000fe200000000ff */
[-C--:B------:R-:W-:Y:S01]  /*5550*/  FMUL R59, R59, R88.reuse ;  /* 0x000000583b3b7220 */ /* 0x080fe20000400000 */
[----:B------:R-:W-:Y:S01]  /*5560*/  F2FP.F16.F32.PACK_AB R45, RZ, R45 ;  /* 0x0000002dff2d723e */ /* 0x000fe200000000ff */
[----:B------:R-:W-:Y:S01]  /*5570*/  FMUL R60, R60, R88 ;  /* 0x000000583c3c7220 */ /* 0x000fe20000400000 */
[----:B------:R-:W-:Y:S01]  /*5580*/  F2FP.F16.F32.PACK_AB R46, RZ, R46 ;  /* 0x0000002eff2e723e */ /* 0x000fe200000000ff */
[----:B------:R-:W-:Y:S01]  /*5590*/  @P2 STG.E.U16 desc[UR38][R6.64+0x32], R37 ;  /* 0x0000322506002986 */ /* 0x000fe2000c101526 */
[----:B------:R-:W-:Y:S01]  /*55a0*/  F2FP.F16.F32.PACK_AB R47, RZ, R47 ;  /* 0x0000002fff2f723e */ /* 0x000fe200000000ff */
[----:B------:R-:W-:Y:S01]  /*55b0*/  FMUL R61, R61, R88 ;  /* 0x000000583d3d7220 */ /* 0x000fe20000400000 */
[----:B------:R-:W-:Y:S01]  /*55c0*/  F2FP.F16.F32.PACK_AB R48, RZ, R48 ;  /* 0x00000030ff30723e */ /* 0x000fe200000000ff */
[----:B------:R-:W-:Y:S01]  /*55d0*/  @P1 STG.E.U16 desc[UR38][R8.64+0x30], R38 ;  /* 0x0000302608001986 */ /* 0x000fe2000c101526 */
[----:B------:R-:W-:Y:S01]  /*55e0*/  ISETP.GT.AND P1, PT, R3, 0x8, P0 ;  /* 0x000000080300780c */ /* 0x000fe20000724270 */
[-C--:B------:R-:W-:Y:S01]  /*55f0*/  FMUL R62, R62, R88.reuse ;  /* 0x000000583e3e7220 */ /* 0x080fe20000400000 */
[C---:B------:R-:W-:Y:S01]  /*5600*/  ISETP.GT.AND P0, PT, R4.reuse, 0x28, PT ;  /* 0x000000280400780c */ /* 0x040fe20003f04270 */
[----:B------:R-:W-:Y:S01]  /*5610*/  @P3 STG.E.U16 desc[UR38][R8.64+0x32], R39 ;  /* 0x0000322708003986 */ /* 0x000fe2000c101526 */
[----:B------:R-:W-:Y:S01]  /*5620*/  ISETP.GT.AND P3, PT, R4, 0x21, PT ;  /* 0x000000210400780c */ /* 0x000fe20003f64270 */
[-C--:B------:R-:W-:Y:S01]  /*5630*/  FMUL R63, R63, R88.reuse ;  /* 0x000000583f3f7220 */ /* 0x080fe20000400000 */
[----:B------:R-:W-:Y:S01]  /*5640*/  F2FP.F16.F32.PACK_AB R49, RZ, R49 ;  /* 0x00000031ff31723e */ /* 0x000fe200000000ff */
[----:B------:R-:W-:Y:S01]  /*5650*/  @P4 STG.E.U16 desc[UR38][R6.64+0x40], R40 ;  /* 0x0000402806004986 */ /* 0x000fe2000c101526 */
[C---:B------:R-:W-:Y:S01]  /*5660*/  ISETP.GT.AND P2, PT, R3.reuse, RZ, P3 ;  /* 0x000000ff0300720c */ /* 0x040fe20001f44270 */
[-C--:B------:R-:W-:Y:S01]  /*5670*/  FMUL R64, R64, R88.reuse ;  /* 0x0000005840407220 */ /* 0x080fe20000400000 */
[----:B------:R-:W-:Y:S01]  /*5680*/  ISETP.GT.AND P3, PT, R3, 0x8, P3 ;  /* 0x000000080300780c */ /* 0x000fe20001f64270 */
[-C--:B------:R-:W-:Y:S01]  /*5690*/  FMUL R65, R65, R88.reuse ;  /* 0x0000005841417220 */ /* 0x080fe20000400000 */
        /* <DEDUP_REMOVED lines=62> */
[----:B------:R-:W-:-:S02]  /*5a80*/  F2FP.F16.F32.PACK_AB R68, RZ, R68 ;  /* 0x00000044ff44723e */ /* 0x000fc400000000ff */
[----:B------:R-:W-:Y:S01]  /*5a90*/  F2FP.F16.F32.PACK_AB R69, RZ, R69 ;  /* 0x00000045ff45723e */ /* 0x000fe200000000ff */
[----:B------:R-:W-:Y:S01]  /*5aa0*/  @P1 STG.E.U16 desc[UR38][R8.64+0x60], R50 ;  /* 0x0000603208001986 */ /* 0x000fe2000c101526 */
[C---:B------:R-:W-:Y:S02]  /*5ab0*/  ISETP.GT.AND P1, PT, R3.reuse, 0x8, P0 ;  /* 0x000000080300780c */ /* 0x040fe40000724270 */
[C---:B------:R-:W-:Y:S01]  /*5ac0*/  ISETP.GT.AND P0, PT, R4.reuse, 0x40, PT ;  /* 0x000000400400780c */ /* 0x040fe20003f04270 */
[----:B------:R-:W-:Y:S01]  /*5ad0*/  @P3 STG.E.U16 desc[UR38][R8.64+0x62], R51 ;  /* 0x0000623308003986 */ /* 0x000fe2000c101526 */
[----:B------:R-:W-:Y:S02]  /*5ae0*/  ISETP.GT.AND P3, PT, R4, 0x39, PT ;  /* 0x000000390400780c */ /* 0x000fe40003f64270 */
[----:B------:R-:W-:Y:S01]  /*5af0*/  F2FP.F16.F32.PACK_AB R70, RZ, R70 ;  /* 0x00000046ff46723e */ /* 0x000fe200000000ff */
[----:B------:R-:W-:Y:S01]  /*5b00*/  @P4 STG.E.U16 desc[UR38][R6.64+0x70], R52 ;  /* 0x0000703406004986 */ /* 0x000fe2000c101526 */
[----:B------:R-:W-:-:S02]  /*5b10*/  ISETP.GT.AND P2, PT, R3, RZ, P3 ;  /* 0x000000ff0300720c */ /* 0x000fc40001f44270 */
[C---:B------:R-:W-:Y:S02]  /*5b20*/  ISETP.GT.AND P3, PT, R3.reuse, 0x8, P3 ;  /* 0x000000080300780c */ /* 0x040fe40001f64270 */
[----:B------:R-:W-:Y:S02]  /*5b30*/  ISETP.GT.AND P4, PT, R3, RZ, P0 ;  /* 0x000000ff0300720c */ /* 0x000fe40000784270 */
[----:B------:R-:W-:Y:S02]  /*5b40*/  F2FP.F16.F32.PACK_AB R71, RZ, R71 ;  /* 0x00000047ff47723e */ /* 0x000fe400000000ff */
[----:B------:R-:W-:Y:S02]  /*5b50*/  F2FP.F16.F32.PACK_AB R72, RZ, R72 ;  /* 0x00000048ff48723e */ /* 0x000fe400000000ff */
[----:B------:R-:W-:Y:S02]  /*5b60*/  F2FP.F16.F32.PACK_AB R73, RZ, R73 ;  /* 0x00000049ff49723e */ /* 0x000fe400000000ff */
        /* <DEDUP_REMOVED lines=33> */
[----:B------:R-:W-:-:S03]  /*5d80*/  F2FP.F16.F32.PACK_AB R87, RZ, R87 ;  /* 0x00000057ff57723e */ /* 0x000fc600000000ff */
[----:B------:R-:W-:Y:S04]  /*5d90*/  @P2 STG.E.U16 desc[UR38][R6.64+0x92], R61 ;  /* 0x0000923d06002986 */ /* 0x000fe8000c101526 */
[----:B------:R-:W-:Y:S01]  /*5da0*/  @P1 STG.E.U16 desc[UR38][R8.64+0x90], R62 ;  /* 0x0000903e08001986 */ /* 0x000fe2000c101526 */
[----:B------:R-:W-:Y:S02]  /*5db0*/  ISETP.GT.AND P1, PT, R3, 0x8, P0 ;  /* 0x000000080300780c */ /* 0x000fe40000724270 */
[C---:B------:R-:W-:Y:S01]  /*5dc0*/  ISETP.GT.AND P0, PT, R4.reuse, 0x58, PT ;  /* 0x000000580400780c */ /* 0x040fe20003f04270 */
[----:B------:R-:W-:Y:S01]  /*5dd0*/  @P3 STG.E.U16 desc[UR38][R8.64+0x92], R63 ;  /* 0x0000923f08003986 */ /* 0x000fe2000c101526 */
[----:B------:R-:W-:-:S03]  /*5de0*/  ISETP.GT.AND P3, PT, R4, 0x51, PT ;  /* 0x000000510400780c */ /* 0x000fc60003f64270 */
[----:B------:R-:W-:Y:S01]  /*5df0*/  @P4 STG.E.U16 desc[UR38][R6.64+0xa0], R64 ;  /* 0x0000a04006004986 */ /* 0x000fe2000c101526 */
[C---:B------:R-:W-:Y:S02]  /*5e00*/  ISETP.GT.AND P2, PT, R3.reuse, RZ, P3 ;  /* 0x000000ff0300720c */ /* 0x040fe40001f44270 */
[C---:B------:R-:W-:Y:S02]  /*5e10*/  ISETP.GT.AND P3, PT, R3.reuse, 0x8, P3 ;  /* 0x000000080300780c */ /* 0x040fe40001f64270 */
[----:B------:R-:W-:-:S09]  /*5e20*/  ISETP.GT.AND P4, PT, R3, RZ, P0 ;  /* 0x000000ff0300720c */ /* 0x000fd20000784270 */
        /* <DEDUP_REMOVED lines=9> */
[C---:B------:R-:W-:Y:S02]  /*5ec0*/  ISETP.GT.AND P3, PT, R3.reuse, RZ, P0 ;  /* 0x000000ff0300720c */ /* 0x040fe40000764270 */
[----:B------:R-:W-:-:S07]  /*5ed0*/  ISETP.GT.AND P0, PT, R3, 0x8, P0 ;  /* 0x000000080300780c */ /* 0x000fce0000704270 */
[----:B------:R-:W-:Y:S04]  /*5ee0*/  @P2 STG.E.U16 desc[UR38][R6.64+0xb2], R69 ;  /* 0x0000b24506002986 */ /* 0x000fe8000c101526 */
[----:B------:R-:W-:Y:S01]  /*5ef0*/  @P1 STG.E.U16 desc[UR38][R8.64+0xb0], R70 ;  /* 0x0000b04608001986 */ /* 0x000fe2000c101526 */
[----:B------:R-:W-:-:S03]  /*5f00*/  ISETP.GT.AND P1, PT, R4, 0x68, PT ;  /* 0x000000680400780c */ /* 0x000fc60003f24270 */
        /* <DEDUP_REMOVED lines=11> */
[C---:B------:R-:W-:Y:S02]  /*5fc0*/  ISETP.GT.AND P2, PT, R3.reuse, RZ, P0 ;  /* 0x000000ff0300720c */ /* 0x040fe40000744270 */
[----:B------:R-:W-:Y:S01]  /*5fd0*/  ISETP.GT.AND P0, PT, R3, 0x8, P0 ;  /* 0x000000080300780c */ /* 0x000fe20000704270 */
[----:B------:R-:W-:Y:S01]  /*5fe0*/  @P3 STG.E.U16 desc[UR38][R6.64+0xd0], R76 ;  /* 0x0000d04c06003986 */ /* 0x000fe2000c101526 */
[----:B------:R-:W-:-:S04]  /*5ff0*/  ISETP.GT.AND P3, PT, R4, 0x70, PT ;  /* 0x000000700400780c */ /* 0x000fc80003f64270 */
[C---:B------:R-:W-:Y:S02]  /*6000*/  ISETP.GT.AND P4, PT, R3.reuse, RZ, P3 ;  /* 0x000000ff0300720c */ /* 0x040fe40001f84270 */
[----:B------:R-:W-:-:S03]  /*6010*/  ISETP.GT.AND P3, PT, R3, 0x8, P3 ;  /* 0x000000080300780c */ /* 0x000fc60001f64270 */
[----:B------:R-:W-:Y:S01]  /*6020*/  @P2 STG.E.U16 desc[UR38][R6.64+0xd2], R77 ;  /* 0x0000d24d06002986 */ /* 0x000fe2000c101526 */
[----:B------:R-:W-:-:S03]  /*6030*/  ISETP.GT.AND P2, PT, R4, 0x79, PT ;  /* 0x000000790400780c */ /* 0x000fc60003f44270 */
[----:B------:R-:W-:Y:S01]  /*6040*/  @P1 STG.E.U16 desc[UR38][R8.64+0xd0], R78 ;  /* 0x0000d04e08001986 */ /* 0x000fe2000c101526 */
[----:B------:R-:W-:-:S03]  /*6050*/  ISETP.GT.AND P1, PT, R4, 0x78, PT ;  /* 0x000000780400780c */ /* 0x000fc60003f24270 */
[----:B------:R-:W-:Y:S01]  /*6060*/  @P0 STG.E.U16 desc[UR38][R8.64+0xd2], R79 ;  /* 0x0000d24f08000986 */ /* 0x000fe2000c101526 */
[----:B------:R-:W-:-:S03]  /*6070*/  ISETP.GT.AND P0, PT, R4, 0x71, PT ;  /* 0x000000710400780c */ /* 0x000fc60003f04270 */
[----:B------:R-:W-:Y:S01]  /*6080*/  @P4 STG.E.U16 desc[UR38][R6.64+0xe0], R80 ;  /* 0x0000e05006004986 */ /* 0x000fe2000c101526 */
[C---:B------:R-:W-:Y:S02]  /*6090*/  ISETP.GT.AND P4, PT, R3.reuse, RZ, P0 ;  /* 0x000000ff0300720c */ /* 0x040fe40000784270 */
[----:B------:R-:W-:-:S11]  /*60a0*/  ISETP.GT.AND P0, PT, R3, 0x8, P0 ;  /* 0x000000080300780c */ /* 0x000fd60000704270 */
[----:B------:R-:W-:Y:S02]  /*60b0*/  @P4 IMAD.MOV.U32 R4, RZ, RZ, R6 ;  /* 0x000000ffff044224 */ /* 0x000fe400078e0006 */
[----:B------:R-:W-:-:S05]  /*60c0*/  @P4 IMAD.MOV.U32 R5, RZ, RZ, R7 ;  /* 0x000000ffff054224 */ /* 0x000fca00078e0007 */
[----:B------:R0:W-:Y:S01]  /*60d0*/  @P4 STG.E.U16 desc[UR38][R4.64+0xe2], R81 ;  /* 0x0000e25104004986 */ /* 0x0001e2000c101526 */
[C---:B------:R-:W-:Y:S02]  /*60e0*/  ISETP.GT.AND P4, PT, R3.reuse, RZ, P2 ;  /* 0x000000ff0300720c */ /* 0x040fe40001784270 */
[----:B------:R-:W-:Y:S01]  /*60f0*/  ISETP.GT.AND P2, PT, R3, 0x8, P2 ;  /* 0x000000080300780c */ /* 0x000fe20001744270 */
[----:B0-----:R-:W-:Y:S02]  /*6100*/  @P3 IMAD.MOV.U32 R4, RZ, RZ, R8 ;  /* 0x000000ffff043224 */ /* 0x001fe400078e0008 */
[----:B------:R-:W-:-:S05]  /*6110*/  @P3 IMAD.MOV.U32 R5, RZ, RZ, R9 ;  /* 0x000000ffff053224 */ /* 0x000fca00078e0009 */
[----:B------:R0:W-:Y:S01]  /*6120*/  @P3 STG.E.U16 desc[UR38][R4.64+0xe0], R82 ;  /* 0x0000e05204003986 */ /* 0x0001e2000c101526 */
[C---:B------:R-:W-:Y:S02]  /*6130*/  ISETP.GT.AND P3, PT, R3.reuse, RZ, P1 ;  /* 0x000000ff0300720c */ /* 0x040fe40000f64270 */
[----:B------:R-:W-:Y:S01]  /*6140*/  ISETP.GT.AND P1, PT, R3, 0x8, P1 ;  /* 0x000000080300780c */ /* 0x000fe20000f24270 */
[----:B0-----:R-:W-:Y:S02]  /*6150*/  @P0 IMAD.MOV.U32 R4, RZ, RZ, R8 ;  /* 0x000000ffff040224 */ /* 0x001fe400078e0008 */
[----:B------:R-:W-:-:S05]  /*6160*/  @P0 IMAD.MOV.U32 R5, RZ, RZ, R9 ;  /* 0x000000ffff050224 */ /* 0x000fca00078e0009 */
[----:B------:R0:W-:Y:S03]  /*6170*/  @P0 STG.E.U16 desc[UR38][R4.64+0xe2], R83 ;  /* 0x0000e25304000986 */ /* 0x0001e6000c101526 */
[----:B0-----:R-:W-:Y:S02]  /*6180*/  @P3 IMAD.MOV.U32 R4, RZ, RZ, R6 ;  /* 0x000000ffff043224 */ /* 0x001fe400078e0006 */
[----:B------:R-:W-:-:S05]  /*6190*/  @P3 IMAD.MOV.U32 R5, RZ, RZ, R7 ;  /* 0x000000ffff053224 */ /* 0x000fca00078e0007 */
[----:B------:R0:W-:Y:S04]  /*61a0*/  @P3 STG.E.U16 desc[UR38][R4.64+0xf0], R84 ;  /* 0x0000f05404003986 */ /* 0x0001e8000c101526 */
[----:B------:R4:W-:Y:S01]  /*61b0*/  @P4 STG.E.U16 desc[UR38][R6.64+0xf2], R85 ;  /* 0x0000f25506004986 */ /* 0x0009e2000c101526 */
[----:B0-----:R-:W-:Y:S02]  /*61c0*/  @P1 IMAD.MOV.U32 R4, RZ, RZ, R8 ;  /* 0x000000ffff041224 */ /* 0x001fe400078e0008 */
[----:B------:R-:W-:-:S05]  /*61d0*/  @P1 IMAD.MOV.U32 R5, RZ, RZ, R9 ;  /* 0x000000ffff051224 */ /* 0x000fca00078e0009 */
[----:B------:R4:W-:Y:S04]  /*61e0*/  @P1 STG.E.U16 desc[UR38][R4.64+0xf0], R86 ;  /* 0x0000f05604001986 */ /* 0x0009e8000c101526 */
[----:B------:R4:W-:Y:S02]  /*61f0*/  @P2 STG.E.U16 desc[UR38][R8.64+0xf2], R87 ;  /* 0x0000f25708002986 */ /* 0x0009e4000c101526 */
.L_x_160:
[----:B------:R-:W-:Y:S05]  /*6200*/  BSYNC B0 ;  /* 0x0000000000007941 */ /* 0x000fea0003800000 */
.L_x_34:
[----:B------:R-:W-:Y:S01]  /*6210*/  IADD3 R16, P0, R16, UR36, RZ ;  /* 0x0000002410107c10 */ /* 0x000fe2000ff1e0ff */
[----:B------:R-:W-:Y:S01]  /*6220*/  ULDC.64 UR4, c[0x0][0x650] ;  /* 0x0001940000047ab9 */ /* 0x000fe20000000a00 */
[----:B------:R-:W-:Y:S01]  /*6230*/  PRMT R3, RZ, 0x7610, R3 ;  /* 0x00007610ff037816 */ /* 0x000fe20000000003 */
[----:B------:R-:W-:Y:S01]  /*6240*/  IMAD.MOV.U32 R100, RZ, RZ, -0x1 ;  /* 0xffffffffff647424 */ /* 0x000fe200078e00ff */
[----:B------:R-:W-:Y:S01]  /*6250*/  IADD3.X R17, R17, UR42, RZ, P0, !PT ;  /* 0x0000002a11117c10 */ /* 0x000fe200087fe4ff */
[----:B------:R-:W-:Y:S01]  /*6260*/  IMAD.MOV.U32 R99, RZ, RZ, -0x1 ;  /* 0xffffffffff637424 */ /* 0x000fe200078e00ff */
[----:B------:R-:W-:-:S04]  /*6270*/  ISETP.GE.U32.AND P0, PT, R16, UR4, PT ;  /* 0x0000000410007c0c */ /* 0x000fc8000bf06070 */
[----:B------:R-:W-:-:S13]  /*6280*/  ISETP.GE.U32.AND.EX P0, PT, R17, UR5, PT, P0 ;  /* 0x0000000511007c0c */ /* 0x000fda000bf06100 */
[----:B------:R-:W-:Y:S05]  /*6290*/  @P0 BRA `(.L_x_161) ;  /* 0x00000004004c0947 */ /* 0x000fea0003800000 */
[----:B------:R-:W0:Y:S01]  /*62a0*/  LDC.64 R10, c[0x0][0x628] ;  /* 0x00018a00ff0a7b82 */ /* 0x000e220000000a00 */
[----:B---3--:R-:W3:Y:S01]  /*62b0*/  S2R R12, SR_CTAID.X ;  /* 0x00000000000c7919 */ /* 0x008ee20000002500 */
[----:B-12-4-:R-:W-:Y:S02]  /*62c0*/  IMAD.MOV.U32 R8, RZ, RZ, R16 ;  /* 0x000000ffff087224 */ /* 0x016fe400078e0010 */
[----:B------:R-:W-:Y:S01]  /*62d0*/  IMAD.MOV.U32 R9, RZ, RZ, R17 ;  /* 0x000000ffff097224 */ /* 0x000fe200078e0011 */
[----:B------:R-:W1:Y:S03]  /*62e0*/  S2R R20, SR_CTAID.Y ;  /* 0x0000000000147919 */ /* 0x000e660000002600 */
[----:B------:R-:W2:Y:S08]  /*62f0*/  LDC R0, c[0x0][0x630] ;  /* 0x00018c00ff007b82 */ /* 0x000eb00000000800 */
[----:B------:R-:W4:Y:S01]  /*6300*/  LDC.64 R14, c[0x0][0x620] ;  /* 0x00018800ff0e7b82 */ /* 0x000f220000000a00 */
[----:B0-----:R-:W-:-:S04]  /*6310*/  ISETP.NE.U32.AND P0, PT, R10, RZ, PT ;  /* 0x000000ff0a00720c */ /* 0x001fc80003f05070 */
[----:B------:R-:W-:-:S13]  /*6320*/  ISETP.NE.AND.EX P0, PT, R11, RZ, PT, P0 ;  /* 0x000000ff0b00720c */ /* 0x000fda0003f05300 */
[----:B-1234-:R-:W-:Y:S05]  /*6330*/  @!P0 BRA `(.L_x_162) ;  /* 0x0000000000288947 */ /* 0x01efea0003800000 */
        /* <DEDUP_REMOVED lines=10> */
.L_x_162:
[-CC-:B------:R-:W-:Y:S01]  /*63e0*/  SHF.R.U64 R99, R8, R0.reuse, R9.reuse ;  /* 0x0000000008637219 */ /* 0x180fe20000001209 */
[----:B------:R-:W0:Y:S01]  /*63f0*/  LDC.64 R26, c[0x0][0x640] ;  /* 0x00019000ff1a7b82 */ /* 0x000e220000000a00 */
[----:B------:R-:W-:Y:S01]  /*6400*/  SHF.R.U32.HI R0, RZ, R0, R9 ;  /* 0x00000000ff007219 */ /* 0x000fe20000011609 */
[----:B------:R-:W-:Y:S01]  /*6410*/  ULDC UR4, c[0x0][0x150] ;  /* 0x0000540000047ab9 */ /* 0x000fe20000000800 */
[----:B------:R-:W-:Y:S02]  /*6420*/  IADD3 R3, P0, RZ, -R99, RZ ;  /* 0x80000063ff037210 */ /* 0x000fe40007f1e0ff */
[----:B------:R-:W-:-:S03]  /*6430*/  I2FP.F32.U32 R7, R12 ;  /* 0x0000000c00077245 */ /* 0x000fc60000201000 */
[----:B------:R-:W1:Y:S01]  /*6440*/  LDC R6, c[0x0][0x618] ;  /* 0x00018600ff067b82 */ /* 0x000e620000000800 */
[----:B------:R-:W-:Y:S02]  /*6450*/  IMAD.X R5, RZ, RZ, ~R0, P0 ;  /* 0x000000ffff057224 */ /* 0x000fe400000e0e00 */
[----:B------:R-:W-:Y:S01]  /*6460*/  FMUL R7, R7, UR4 ;  /* 0x0000000407077c20 */ /* 0x000fe20008400000 */
[----:B------:R-:W-:Y:S01]  /*6470*/  ULDC UR4, c[0x0][0x154] ;  /* 0x0000550000047ab9 */ /* 0x000fe20000000800 */
[-C--:B------:R-:W-:Y:S02]  /*6480*/  IMAD R0, R5, R14.reuse, RZ ;  /* 0x0000000e05007224 */ /* 0x080fe400078e02ff */
[C---:B------:R-:W-:Y:S01]  /*6490*/  IMAD.WIDE.U32 R4, R3.reuse, R14, R16 ;  /* 0x0000000e03047225 */ /* 0x040fe200078e0010 */
[----:B------:R-:W2:Y:S01]  /*64a0*/  LDC R11, c[0x0][0x608] ;  /* 0x00018200ff0b7b82 */ /* 0x000ea20000000800 */
[----:B------:R-:W3:Y:S02]  /*64b0*/  F2I.U32.TRUNC.NTZ R7, R7 ;  /* 0x0000000700077305 */ /* 0x000ee4000020f000 */
[----:B------:R-:W-:-:S04]  /*64c0*/  IMAD R3, R3, R15, R0 ;  /* 0x0000000f03037224 */ /* 0x000fc800078e0200 */
[----:B------:R-:W-:Y:S01]  /*64d0*/  IMAD.IADD R3, R5, 0x1, R3 ;  /* 0x0000000105037824 */ /* 0x000fe200078e0203 */
[----:B------:R-:W4:Y:S01]  /*64e0*/  LDC R8, c[0x0][0x658] ;  /* 0x00019600ff087b82 */ /* 0x000f220000000800 */
[----:B------:R-:W-:Y:S02]  /*64f0*/  I2FP.F32.U32 R5, R20 ;  /* 0x0000001400057245 */ /* 0x000fe40000201000 */
[----:B0-----:R-:W-:-:S04]  /*6500*/  ISETP.NE.U32.AND P0, PT, R26, RZ, PT ;  /* 0x000000ff1a00720c */ /* 0x001fc80003f05070 */
[----:B------:R-:W-:Y:S01]  /*6510*/  ISETP.NE.AND.EX P0, PT, R27, RZ, PT, P0 ;  /* 0x000000ff1b00720c */ /* 0x000fe20003f05300 */
[----:B------:R-:W0:Y:S01]  /*6520*/  LDC R9, c[0x0][0x144] ;  /* 0x00005100ff097b82 */ /* 0x000e220000000800 */
[-C--:B-1----:R-:W-:Y:S01]  /*6530*/  SHF.R.U64 R13, R4, R6.reuse, R3 ;  /* 0x00000006040d7219 */ /* 0x082fe20000001203 */
[----:B---3--:R-:W-:Y:S01]  /*6540*/  IMAD.MOV R7, RZ, RZ, -R7 ;  /* 0x000000ffff077224 */ /* 0x008fe200078e0a07 */
[----:B------:R-:W-:Y:S01]  /*6550*/  SHF.R.U32.HI R0, RZ, R6, R3 ;  /* 0x00000006ff007219 */ /* 0x000fe20000011603 */
[----:B------:R-:W-:-:S04]  /*6560*/  FMUL R6, R5, UR4 ;  /* 0x0000000405067c20 */ /* 0x000fc80008400000 */
[----:B------:R-:W1:Y:S01]  /*6570*/  LDC R21, c[0x0][0x148] ;  /* 0x00005200ff157b82 */ /* 0x000e620000000800 */
[----:B------:R3:W0:Y:S01]  /*6580*/  F2I.U32.TRUNC.NTZ R14, R6 ;  /* 0x00000006000e7305 */ /* 0x000622000020f000 */
[-CC-:B--2---:R-:W-:Y:S02]  /*6590*/  SHF.R.U64 R10, R13, R11.reuse, R0.reuse ;  /* 0x0000000b0d0a7219 */ /* 0x184fe40000001200 */
[----:B------:R-:W-:-:S04]  /*65a0*/  SHF.R.U32.HI R3, RZ, R11, R0 ;  /* 0x0000000bff037219 */ /* 0x000fc80000011600 */
[----:B-----5:R-:W2:Y:S01]  /*65b0*/  LDC R24, c[0x0][0x648] ;  /* 0x00019200ff187b82 */ /* 0x020ea20000000800 */
[-CC-:B----4-:R-:W-:Y:S02]  /*65c0*/  SHF.R.U64 R15, R10, R8.reuse, R3.reuse ;  /* 0x000000080a0f7219 */ /* 0x190fe40000001203 */
[----:B------:R-:W-:-:S03]  /*65d0*/  SHF.R.U32.HI R5, RZ, R8, R3 ;  /* 0x00000008ff057219 */ /* 0x000fc60000011603 */
[----:B------:R-:W-:Y:S02]  /*65e0*/  IMAD.MOV.U32 R4, RZ, RZ, R15 ;  /* 0x000000ffff047224 */ /* 0x000fe400078e000f */
[----:B------:R-:W4:Y:S01]  /*65f0*/  LDC R28, c[0x0][0x638] ;  /* 0x00018e00ff1c7b82 */ /* 0x000f220000000800 */
[----:B0-----:R-:W-:-:S07]  /*6600*/  IMAD R25, R9, R7, R12 ;  /* 0x0000000709197224 */ /* 0x001fce00078e020c */
[----:B------:R-:W0:Y:S08]  /*6610*/  LDC R29, c[0x0][0x610] ;  /* 0x00018400ff1d7b82 */ /* 0x000e300000000800 */
[----:B------:R-:W0:Y:S01]  /*6620*/  LDC R30, c[0x0][0x600] ;  /* 0x00018000ff1e7b82 */ /* 0x000e220000000800 */
[----:B-1-3--:R-:W-:Y:S05]  /*6630*/  @!P0 BRA `(.L_x_163) ;  /* 0x0000000000288947 */ /* 0x00afea0003800000 */
[----:B------:R-:W1:Y:S02]  /*6640*/  LDC R0, c[0x0][0x64c] ;  /* 0x00019300ff007b82 */ /* 0x000e640000000800 */
[----:B-1----:R-:W-:-:S05]  /*6650*/  IADD3 R3, P0, R15, R0, RZ ;  /* 0x000000000f037210 */ /* 0x002fca0007f1e0ff */
        /* <DEDUP_REMOVED lines=8> */
.L_x_163:
[----:B------:R-:W-:Y:S01]  /*66e0*/  ISETP.NE.AND P0, PT, R2, 0x1, PT ;  /* 0x000000010200780c */ /* 0x000fe20003f05270 */
[----:B------:R-:W-:Y:S01]  /*66f0*/  IMAD.MOV R14, RZ, RZ, -R14 ;  /* 0x000000ffff0e7224 */ /* 0x000fe200078e0a0e */
[----:B--2---:R-:W-:Y:S02]  /*6700*/  SHF.R.U64 R0, R4, R24, R5 ;  /* 0x0000001804007219 */ /* 0x004fe40000001205 */
[----:B------:R-:W-:Y:S02]  /*6710*/  LOP3.LUT R3, R10, R97, RZ, 0xc0, !PT ;  /* 0x000000610a037212 */ /* 0x000fe400078ec0ff */
[----:B------:R-:W-:Y:S01]  /*6720*/  LOP3.LUT R6, R13, R96, RZ, 0xc0, !PT ;  /* 0x000000600d067212 */ /* 0x000fe200078ec0ff */
[----:B------:R-:W-:Y:S02]  /*6730*/  IMAD.MOV R4, RZ, RZ, -R0 ;  /* 0x000000ffff047224 */ /* 0x000fe400078e0a00 */
[----:B------:R-:W-:Y:S02]  /*6740*/  IMAD R0, R92, R0, R3 ;  /* 0x000000005c007224 */ /* 0x000fe400078e0203 */
[----:B----4-:R-:W-:-:S02]  /*6750*/  IMAD R3, R4, R28, R15 ;  /* 0x0000001c04037224 */ /* 0x010fc400078e020f */
[----:B------:R-:W-:Y:S02]  /*6760*/  @P0 IMAD R25, R21, R14, R20 ;  /* 0x0000000e15190224 */ /* 0x000fe400078e0214 */
[----:B0-----:R-:W-:Y:S02]  /*6770*/  IMAD R5, R3, R30, R6 ;  /* 0x0000001e03057224 */ /* 0x001fe400078e0206 */
[----:B------:R-:W-:Y:S02]  /*6780*/  IMAD R0, R0, R29, R25 ;  /* 0x0000001d00007224 */ /* 0x000fe400078e0219 */
[----:B------:R-:W-:-:S03]  /*6790*/  IMAD.MOV.U32 R4, RZ, RZ, 0x1 ;  /* 0x00000001ff047424 */ /* 0x000fc600078e00ff */
[----:B------:R-:W-:Y:S02]  /*67a0*/  SEL R100, R5, R0, !P0 ;  /* 0x0000000005647207 */ /* 0x000fe40004000000 */
[----:B------:R-:W-:Y:S02]  /*67b0*/  PRMT R3, R4, 0x7610, R3 ;  /* 0x0000761004037816 */ /* 0x000fe40000000003 */
[----:B------:R-:W-:-:S07]  /*67c0*/  SEL R0, R0, R5, !P0 ;  /* 0x0000000500007207 */ /* 0x000fce0004000000 */
.L_x_161:
[----:B------:R-:W-:Y:S01]  /*67d0*/  UIMAD.WIDE.U32 UR4, UR41, 0x24924925, URZ ;  /* 0x24924925290478a5 */ /* 0x000fe2000f8e003f */
[----:B------:R-:W-:Y:S01]  /*67e0*/  LOP3.LUT P0, RZ, R3, 0xff, RZ, 0xc0, !PT ;  /* 0x000000ff03ff7812 */ /* 0x000fe2000780c0ff */
[----:B------:R-:W-:Y:S02]  /*67f0*/  IMAD.MOV.U32 R101, RZ, RZ, R0 ;  /* 0x000000ffff657224 */ /* 0x000fe400078e0000 */
[----:B------:R-:W-:-:S04]  /*6800*/  UIADD3 UR4, UR41, -UR5, URZ ;  /* 0x8000000529047290 */ /* 0x000fc8000fffe03f */
[----:B------:R-:W-:-:S04]  /*6810*/  ULEA.HI UR4, UR4, UR5, URZ, 0x1f ;  /* 0x0000000504047291 */ /* 0x000fc8000f8ff83f */
[----:B------:R-:W-:-:S04]  /*6820*/  USHF.R.U32.HI UR4, URZ, 0x2, UR4 ;  /* 0x000000023f047899 */ /* 0x000fc80008011604 */
[----:B------:R-:W-:Y:S01]  /*6830*/  UIMAD UR41, UR4, -0x7, UR41 ;  /* 0xfffffff9042978a4 */ /* 0x000fe2000f8e0229 */
[----:B------:R-:W-:Y:S11]  /*6840*/  @P0 BRA `(.L_x_164) ;  /* 0xffffffac00080947 */ /* 0x000ff6000383ffff */
[----:B------:R-:W-:Y:S05]  /*6850*/  EXIT ;  /* 0x000000000000794d */ /* 0x000fea0003800000 */
.L_x_7:
        /* <DEDUP_REMOVED lines=26> */
.L_x_166:
[----:B------:R-:W0:Y:S01]  /*6a00*/  LDC.64 R28, c[0x0][0x640] ;  /* 0x00019000ff1c7b82 */ /* 0x000e220000000a00 */
[-CC-:B------:R-:W-:Y:S01]  /*6a10*/  SHF.R.U64 R22, R14, R6.reuse, R15.reuse ;  /* 0x000000060e167219 */ /* 0x180fe2000000120f */
[----:B------:R-:W-:Y:S01]  /*6a20*/  IMAD.MOV.U32 R30, RZ, RZ, 0x1 ;  /* 0x00000001ff1e7424 */ /* 0x000fe200078e00ff */
[----:B------:R-:W-:Y:S02]  /*6a30*/  SHF.R.U32.HI R6, RZ, R6, R15 ;  /* 0x00000006ff067219 */ /* 0x000fe4000001160f */
[----:B------:R-:W-:-:S03]  /*6a40*/  IADD3 R13, P0, RZ, -R22, RZ ;  /* 0x80000016ff0d7210 */ /* 0x000fc60007f1e0ff */
[----:B------:R-:W1:Y:S02]  /*6a50*/  LDC R12, c[0x0][0x618] ;  /* 0x00018600ff0c7b82 */ /* 0x000e640000000800 */
[----:B------:R-:W-:-:S04]  /*6a60*/  IMAD.X R11, RZ, RZ, ~R6, P0 ;  /* 0x000000ffff0b7224 */ /* 0x000fc800000e0e06 */
[-C--:B------:R-:W-:Y:S02]  /*6a70*/  IMAD R6, R11, R24.reuse, RZ ;  /* 0x000000180b067224 */ /* 0x080fe400078e02ff */
[----:B------:R-:W2:Y:S01]  /*6a80*/  LDC R14, c[0x0][0x608] ;  /* 0x00018200ff0e7b82 */ /* 0x000ea20000000800 */
[----:B------:R-:W-:-:S04]  /*6a90*/  IMAD.WIDE.U32 R10, R13, R24, R16 ;  /* 0x000000180d0a7225 */ /* 0x000fc800078e0010 */
[----:B------:R-:W-:-:S03]  /*6aa0*/  IMAD R13, R13, R25, R6 ;  /* 0x000000190d0d7224 */ /* 0x000fc600078e0206 */
[----:B------:R-:W3:Y:S01]  /*6ab0*/  LDC R27, c[0x0][0x658] ;  /* 0x00019600ff1b7b82 */ /* 0x000ee20000000800 */
[----:B------:R-:W-:Y:S01]  /*6ac0*/  IMAD.IADD R11, R11, 0x1, R13 ;  /* 0x000000010b0b7824 */ /* 0x000fe200078e020d */
[----:B0-----:R-:W-:-:S04]  /*6ad0*/  ISETP.NE.U32.AND P0, PT, R28, RZ, PT ;  /* 0x000000ff1c00720c */ /* 0x001fc80003f05070 */
[----:B------:R-:W-:Y:S02]  /*6ae0*/  ISETP.NE.AND.EX P0, PT, R29, RZ, PT, P0 ;  /* 0x000000ff1d00720c */ /* 0x000fe40003f05300 */
[----:B------:R-:W0:Y:S01]  /*6af0*/  LDC R24, c[0x0][0x600] ;  /* 0x00018000ff187b82 */ /* 0x000e220000000800 */
[-CC-:B-1----:R-:W-:Y:S01]  /*6b00*/  SHF.R.U64 R8, R10, R12.reuse, R11.reuse ;  /* 0x0000000c0a087219 */ /* 0x182fe2000000120b */
[----:B------:R-:W-:Y:S01]  /*6b10*/  IMAD.MOV.U32 R10, RZ, RZ, -0x1 ;  /* 0xffffffffff0a7424 */ /* 0x000fe200078e00ff */
[----:B------:R-:W-:-:S05]  /*6b20*/  SHF.R.U32.HI R11, RZ, R12, R11 ;  /* 0x0000000cff0b7219 */ /* 0x000fca000001160b */
[----:B------:R-:W1:Y:S01]  /*6b30*/  LDC R25, c[0x0][0x648] ;  /* 0x00019200ff197b82 */ /* 0x000e620000000800 */
[-CC-:B--2---:R-:W-:Y:S02]  /*6b40*/  SHF.R.U64 R21, R8, R14.reuse, R11.reuse ;  /* 0x0000000e08157219 */ /* 0x184fe4000000120b */
[----:B------:R-:W-:-:S05]  /*6b50*/  SHF.R.U32.HI R6, RZ, R14, R11 ;  /* 0x0000000eff067219 */ /* 0x000fca000001160b */
[----:B------:R-:W2:Y:S01]  /*6b60*/  LDC R26, c[0x0][0x638] ;  /* 0x00018e00ff1a7b82 */ /* 0x000ea20000000800 */
[-C--:B---3--:R-:W-:Y:S02]  /*6b70*/  SHF.L.U32 R10, R10, R27.reuse, RZ ;  /* 0x0000001b0a0a7219 */ /* 0x088fe400000006ff */
[-CC-:B------:R-:W-:Y:S02]  /*6b80*/  SHF.R.U64 R23, R21, R27.reuse, R6.reuse ;  /* 0x0000001b15177219 */ /* 0x180fe40000001206 */
[----:B------:R-:W-:Y:S02]  /*6b90*/  LOP3.LUT R32, RZ, R10, RZ, 0x33, !PT ;  /* 0x0000000aff207212 */ /* 0x000fe400078e33ff */
[----:B------:R-:W-:Y:S01]  /*6ba0*/  SHF.R.U32.HI R11, RZ, R27, R6 ;  /* 0x0000001bff0b7219 */ /* 0x000fe20000011606 */
[----:B------:R-:W3:Y:S01]  /*6bb0*/  LDC R31, c[0x0][0x610] ;  /* 0x00018400ff1f7b82 */ /* 0x000ee20000000800 */
[----:B------:R-:W-:Y:S01]  /*6bc0*/  IMAD.MOV.U32 R10, RZ, RZ, R23 ;  /* 0x000000ffff0a7224 */ /* 0x000fe200078e0017 */
[----:B------:R-:W-:Y:S06]  /*6bd0*/  @!P0 BRA `(.L_x_167) ;  /* 0x0000000000288947 */ /* 0x000fec0003800000 */
        /* <DEDUP_REMOVED lines=10> */
.L_x_167:
[----:B------:R-:W-:Y:S02]  /*6c80*/  ISETP.NE.AND P0, PT, R2, 0x1, PT ;  /* 0x000000010200780c */ /* 0x000fe40003f05270 */
[----:B-1----:R-:W-:Y:S01]  /*6c90*/  SHF.R.U64 R6, R10, R25, R11 ;  /* 0x000000190a067219 */ /* 0x002fe2000000120b */
[----:B0-----:R-:W-:Y:S01]  /*6ca0*/  VIADD R11, R24, 0xffffffff ;  /* 0xffffffff180b7836 */ /* 0x001fe20000000000 */
[----:B------:R-:W-:Y:S02]  /*6cb0*/  SHF.L.U32 R30, R30, R27, RZ ;  /* 0x0000001b1e1e7219 */ /* 0x000fe400000006ff */
[----:B------:R-:W-:Y:S01]  /*6cc0*/  LOP3.LUT R5, R21, R32, RZ, 0xc0, !PT ;  /* 0x0000002015057212 */ /* 0x000fe200078ec0ff */
[----:B------:R-:W-:-:S04]  /*6cd0*/  IMAD.MOV R10, RZ, RZ, -R6 ;  /* 0x000000ffff0a7224 */ /* 0x000fc800078e0a06 */
[----:B------:R-:W-:Y:S01]  /*6ce0*/  IMAD R6, R30, R6, R5 ;  /* 0x000000061e067224 */ /* 0x000fe200078e0205 */
[----:B------:R-:W-:Y:S01]  /*6cf0*/  LOP3.LUT R5, R8, R11, RZ, 0xc0, !PT ;  /* 0x0000000b08057212 */ /* 0x000fe200078ec0ff */
[----:B------:R-:W-:Y:S02]  /*6d00*/  @P0 IMAD R7, R9, R20, R4 ;  /* 0x0000001409070224 */ /* 0x000fe400078e0204 */
[----:B--2---:R-:W-:Y:S02]  /*6d10*/  IMAD R4, R10, R26, R23 ;  /* 0x0000001a0a047224 */ /* 0x004fe400078e0217 */
[----:B---3--:R-:W-:Y:S02]  /*6d20*/  IMAD R7, R6, R31, R7 ;  /* 0x0000001f06077224 */ /* 0x008fe400078e0207 */
[----:B------:R-:W-:Y:S02]  /*6d30*/  IMAD R4, R4, R24, R5 ;  /* 0x0000001804047224 */ /* 0x000fe400078e0205 */
[----:B------:R-:W-:-:S02]  /*6d40*/  IMAD.MOV.U32 R8, RZ, RZ, 0x1 ;  /* 0x00000001ff087424 */ /* 0x000fc400078e00ff */
[----:B------:R-:W-:Y:S01]  /*6d50*/  IMAD.MOV.U32 R6, RZ, RZ, R22 ;  /* 0x000000ffff067224 */ /* 0x000fe200078e0016 */
[----:B------:R-:W-:Y:S02]  /*6d60*/  SEL R19, R4, R7, !P0 ;  /* 0x0000000704137207 */ /* 0x000fe40004000000 */
[----:B------:R-:W-:-:S07]  /*6d70*/  SEL R21, R7, R4, !P0 ;  /* 0x0000000407157207 */ /* 0x000fce0004000000 */
.L_x_165:
[----:B------:R-:W-:-:S08]  /*6d80*/  NOP ;  /* 0x0000000000007918 */ /* 0x000fd00000000000 */
[----:B------:R-:W0:-:S00]  /*6d90*/  USETMAXREG.DEALLOC.CTAPOOL 0x28 ;  /* 0x00000028000079c8 */ /* 0x000e0000080e0500 */
[----:B0-----:R-:W-:-:S13]  /*6da0*/  ISETP.NE.AND P0, PT, R3, RZ, PT ;  /* 0x000000ff0300720c */ /* 0x001fda0003f05270 */
[----:B------:R-:W-:Y:S05]  /*6db0*/  @P0 EXIT ;  /* 0x000000000000094d */ /* 0x000fea0003800000 */
[----:B------:R-:W-:Y:S01]  /*6dc0*/  LOP3.LUT P0, RZ, R8, 0xff, RZ, 0xc0, !PT ;  /* 0x000000ff08ff7812 */ /* 0x000fe2000780c0ff */
[----:B------:R-:W-:Y:S02]  /*6dd0*/  IMAD.MOV.U32 R3, RZ, RZ, 0x1 ;  /* 0x00000001ff037424 */ /* 0x000fe400078e00ff */
[----:B------:R-:W-:-:S10]  /*6de0*/  IMAD.MOV.U32 R8, RZ, RZ, RZ ;  /* 0x000000ffff087224 */ /* 0x000fd400078e00ff */
[----:B------:R-:W-:Y:S05]  /*6df0*/  @!P0 BRA `(.L_x_168) ;  /* 0x0000000c004c8947 */ /* 0x000fea0003800000 */
[----:B------:R-:W0:Y:S01]  /*6e00*/  LDC R3, c[0x0][0x28c] ;  /* 0x0000a300ff037b82 */ /* 0x000e220000000800 */
[----:B------:R-:W-:Y:S01]  /*6e10*/  ULDC UR5, c[0x0][0x658] ;  /* 0x0001960000057ab9 */ /* 0x000fe20000000800 */
[----:B------:R-:W-:Y:S01]  /*6e20*/  UMOV UR6, 0xffffffff ;  /* 0xffffffff00067882 */ /* 0x000fe20000000000 */
[----:B------:R-:W-:Y:S01]  /*6e30*/  BSSY B0, `(.L_x_168) ;  /* 0x00000cf000007945 */ /* 0x000fe20003800000 */
[----:B------:R-:W-:Y:S01]  /*6e40*/  USHF.L.U32 UR6, UR6, UR5, URZ ;  /* 0x0000000506067299 */ /* 0x000fe2000800063f */
[----:B------:R-:W-:Y:S01]  /*6e50*/  IMAD.MOV.U32 R10, RZ, RZ, 0x1 ;  /* 0x00000001ff0a7424 */ /* 0x000fe200078e00ff */
[----:B------:R-:W-:Y:S01]  /*6e60*/  LOP3.LUT R9, R18, 0x2, RZ, 0xfc, !PT ;  /* 0x0000000212097812 */ /* 0x000fe200078efcff */
[----:B------:R-:W-:Y:S01]  /*6e70*/  IMAD.MOV.U32 R8, RZ, RZ, RZ ;  /* 0x000000ffff087224 */ /* 0x000fe200078e00ff */
[----:B------:R-:W1:Y:S01]  /*6e80*/  S2UR UR8, SR_CgaCtaId ;  /* 0x00000000000879c3 */ /* 0x000e620000008800 */
[----:B------:R-:W-:Y:S01]  /*6e90*/  ULDC UR4, c[0x0][0x600] ;  /* 0x0001800000047ab9 */ /* 0x000fe20000000800 */
[----:B------:R-:W-:Y:S01]  /*6ea0*/  UMOV UR7, 0x1 ;  /* 0x0000000100077882 */ /* 0x000fe20000000000 */
[----:B------:R-:W-:-:S02]  /*6eb0*/  UIADD3 UR4, UR4, -0x1, URZ ;  /* 0xffffffff04047890 */ /* 0x000fc4000fffe03f */
[----:B------:R-:W-:Y:S02]  /*6ec0*/  USHF.L.U32 UR21, UR7, UR5, URZ ;  /* 0x0000000507157299 */ /* 0x000fe4000800063f */
[----:B------:R-:W-:Y:S01]  /*6ed0*/  ULOP3.LUT UR13, URZ, UR6, URZ, 0x33, !UPT ;  /* 0x000000063f0d7292 */ /* 0x000fe2000f8e333f */
[----:B------:R-:W-:Y:S01]  /*6ee0*/  ULDC.64 UR30, c[0x0][0x198] ;  /* 0x00006600001e7ab9 */ /* 0x000fe20000000a00 */
[----:B0-----:R-:W-:-:S05]  /*6ef0*/  VIADD R3, R3, 0x3f ;  /* 0x0000003f03037836 */ /* 0x001fca0000000000 */
[----:B------:R-:W-:Y:S01]  /*6f00*/  SHF.R.S32.HI R4, RZ, 0x1f, R3 ;  /* 0x0000001fff047819 */ /* 0x000fe20000011403 */
[----:B-1----:R-:W-:-:S03]  /*6f10*/  IMAD.U32 R12, RZ, RZ, UR8 ;  /* 0x00000008ff0c7e24 */ /* 0x002fc6000f8e00ff */
[----:B------:R-:W-:Y:S01]  /*6f20*/  LEA.HI R4, R4, R3, RZ, 0x6 ;  /* 0x0000000304047211 */ /* 0x000fe200078f30ff */
[----:B------:R-:W-:-:S03]  /*6f30*/  IMAD.MOV.U32 R3, RZ, RZ, 0x1 ;  /* 0x00000001ff037424 */ /* 0x000fc600078e00ff */
[----:B------:R-:W-:-:S05]  /*6f40*/  SHF.R.S32.HI R11, RZ, 0x6, R4 ;  /* 0x00000006ff0b7819 */ /* 0x000fca0000011404 */
[----:B------:R-:W-:-:S07]  /*6f50*/  VIADD R13, R11, 0x1 ;  /* 0x000000010b0d7836 */ /* 0x000fce0000000000 */
.L_x_179:
[----:B------:R-:W-:-:S03]  /*6f60*/  UMOV UR5, 0xffffffff ;  /* 0xffffffff00057882 */ /* 0x000fc60000000000 */
[----:B------:R-:W-:Y:S05]  /*6f70*/  BRA.DIV UR5, `(.L_x_169) ;  /* 0x0000001205407947 */ /* 0x000fea000b800000 */
[----:B------:R-:W-:-:S13]  /*6f80*/  ELECT P6, URZ, PT ;  /* 0x00000000003f782f */ /* 0x000fda00038c0000 */
.L_x_193:
[----:B------:R-:W-:Y:S04]  /*6f90*/  BSSY B1, `(.L_x_170) ;  /* 0x0000044000017945 */ /* 0x000fe80003800000 */
[----:B------:R-:W-:Y:S05]  /*6fa0*/  @!P6 BRA `(.L_x_171) ;  /* 0x000000040008e947 */ /* 0x000fea0003800000 */
[----:B------:R-:W0:Y:S02]  /*6fb0*/  LDC R4, c[0x0][0x28c] ;  /* 0x0000a300ff047b82 */ /* 0x000e240000000800 */
[----:B0-----:R-:W-:-:S13]  /*6fc0*/  ISETP.GE.AND P0, PT, R4, 0x1, PT ;  /* 0x000000010400780c */ /* 0x001fda0003f06270 */
[----:B------:R-:W-:Y:S05]  /*6fd0*/  @!P0 BRA `(.L_x_171) ;  /* 0x0000000000fc8947 */ /* 0x000fea0003800000 */
[----:B------:R-:W-:Y:S02]  /*6fe0*/  IMAD R21, R21, 0x2, R12 ;  /* 0x0000000215157824 */ /* 0x000fe400078e020c */
[----:B------:R-:W-:Y:S02]  /*6ff0*/  IMAD.SHL.U32 R19, R19, 0x80, RZ ;  /* 0x0000008013137824 */ /* 0x000fe400078e00ff */
[----:B------:R-:W-:Y:S02]  /*7000*/  IMAD.MOV.U32 R22, RZ, RZ, RZ ;  /* 0x000000ffff167224 */ /* 0x000fe400078e00ff */
[----:B------:R-:W-:Y:S02]  /*7010*/  IMAD.MOV.U32 R4, RZ, RZ, R13 ;  /* 0x000000ffff047224 */ /* 0x000fe400078e000d */
[----:B------:R-:W-:Y:S02]  /*7020*/  IMAD.MOV.U32 R5, RZ, RZ, R3 ;  /* 0x000000ffff057224 */ /* 0x000fe400078e0003 */
[----:B------:R-:W-:-:S02]  /*7030*/  IMAD.MOV.U32 R7, RZ, RZ, R8 ;  /* 0x000000ffff077224 */ /* 0x000fc400078e0008 */
[----:B------:R-:W-:Y:S02]  /*7040*/  IMAD.SHL.U32 R21, R21, 0x40, RZ ;  /* 0x0000004015157824 */ /* 0x000fe400078e00ff */
[----:B------:R-:W-:-:S07]  /*7050*/  VIADD R24, R19, 0x40 ;  /* 0x0000004013187836 */ /* 0x000fce0000000000 */
.L_x_174:
[----:B------:R-:W0:Y:S01]  /*7060*/  S2UR UR5, SR_CgaCtaId ;  /* 0x00000000000579c3 */ /* 0x000e220000008800 */
[----:B------:R-:W-:Y:S02]  /*7070*/  MOV R15, 0x400 ;  /* 0x00000400000f7802 */ /* 0x000fe40000000f00 */
[----:B------:R-:W-:Y:S02]  /*7080*/  SHF.L.U32 R14, R5, 0x1f, RZ ;  /* 0x0000001f050e7819 */ /* 0x000fe400000006ff */
[----:B------:R-:W-:Y:S01]  /*7090*/  ISETP.NE.AND P1, PT, R0, RZ, PT ;  /* 0x000000ff0000720c */ /* 0x000fe20003f25270 */
[----:B0-----:R-:W-:-:S05]  /*70a0*/  IMAD.U32 R12, RZ, RZ, UR5 ;  /* 0x00000005ff0c7e24 */ /* 0x001fca000f8e00ff */
[----:B------:R-:W-:-:S07]  /*70b0*/  LEA R20, R12, R15, 0x18 ;  /* 0x0000000f0c147211 */ /* 0x000fce00078ec0ff */
[----:B------:R-:W0:Y:S01]  /*70c0*/  @!P1 LDC R15, c[0x0][0x500] ;  /* 0x00014000ff0f9b82 */ /* 0x000e220000000800 */
[----:B------:R-:W-:-:S04]  /*70d0*/  IMAD R23, R7, 0x8, R20 ;  /* 0x0000000807177824 */ /* 0x000fc800078e0214 */
[----:B------:R-:W1:Y:S02]  /*70e0*/  SYNCS.PHASECHK.TRANS64.TRYWAIT P0, [R23+URZ+0x38], R14 ;  /* 0x0000380e170075a7 */ /* 0x000e64000800017f */
[----:B-1----:R-:W-:Y:S05]  /*70f0*/  @!P0 BRA `(.L_x_172) ;  /* 0x0000001000008947 */ /* 0x002fea0003800000 */
.L_x_194:
[----:B-1----:R-:W-:Y:S01]  /*7100*/  PRMT R14, R9, 0x9910, RZ ;  /* 0x00009910090e7816 */ /* 0x002fe200000000ff */
[----:B0-----:R0:W-:Y:S03]  /*7110*/  @!P1 SYNCS.ARRIVE.TRANS64 RZ, [R23+URZ], R15 ;  /* 0x0000000f17ff99a7 */ /* 0x0011e6000800003f */
[----:B------:R-:W-:-:S13]  /*7120*/  ISETP.NE.AND P0, PT, R14, 0x2, PT ;  /* 0x000000020e00780c */ /* 0x000fda0003f05270 */
[----:B0-----:R-:W-:Y:S05]  /*7130*/  @P0 BRA `(.L_x_173) ;  /* 0x0000000000040947 */ /* 0x001fea0003800000 */
[----:B------:R-:W-:Y:S01]  /*7140*/  BPT.TRAP 0x1 ;  /* 0x000000040000795c */ /* 0x000fe20000300000 */
.L_x_173:
[----:B------:R-:W-:Y:S01]  /*7150*/  IMAD R14, R7, 0x2, R12 ;  /* 0x00000002070e7824 */ /* 0x000fe200078e020c */
[----:B------:R-:W-:Y:S01]  /*7160*/  R2UR UR27, R22 ;  /* 0x00000000161b72ca */ /* 0x000fe200000e0000 */
[----:B------:R-:W-:Y:S01]  /*7170*/  VIADD R4, R4, 0xffffffff ;  /* 0xffffffff04047836 */ /* 0x000fe20000000000 */
[----:B------:R-:W-:Y:S01]  /*7180*/  R2UR UR9, R23 ;  /* 0x00000000170972ca */ /* 0x000fe200000e0000 */
[----:B------:R-:W-:Y:S01]  /*7190*/  IMAD.SHL.U32 R14, R14, 0x1000, RZ ;  /* 0x000010000e0e7824 */ /* 0x000fe200078e00ff */
[----:B------:R-:W-:Y:S01]  /*71a0*/  R2UR UR12, R6 ;  /* 0x00000000060c72ca */ /* 0x000fe200000e0000 */
[----:B------:R-:W-:Y:S01]  /*71b0*/  UIADD3 UR6, UP0, UR30, 0xf0, URZ ;  /* 0x000000f01e067890 */ /* 0x000fe2000ff1e03f */
[----:B------:R-:W-:Y:S01]  /*71c0*/  R2UR UR11, R21 ;  /* 0x00000000150b72ca */ /* 0x000fe200000e0000 */
[--C-:B------:R-:W-:Y:S01]  /*71d0*/  IMAD R14, R14, 0x2, R20.reuse ;  /* 0x000000020e0e7824 */ /* 0x100fe200078e0214 */
[----:B------:R-:W-:Y:S01]  /*71e0*/  UIADD3 UR32, UP1, UR30, 0x1f0, URZ ;  /* 0x000001f01e207890 */ /* 0x000fe2000ff3e03f */
[----:B------:R-:W-:Y:S01]  /*71f0*/  IMAD R20, R7, 0x4000, R20 ;  /* 0x0000400007147824 */ /* 0x000fe200078e0214 */
[----:B------:R-:W-:Y:S01]  /*7200*/  R2UR UR26, R19 ;  /* 0x00000000131a72ca */ /* 0x000fe200000e0000 */
[----:B------:R-:W-:Y:S01]  /*7210*/  UIADD3.X UR7, URZ, UR31, URZ, UP0, !UPT ;  /* 0x0000001f3f077290 */ /* 0x000fe200087fe43f */
[----:B------:R-:W-:Y:S01]  /*7220*/  R2UR UR5, R14 ;  /* 0x000000000e0572ca */ /* 0x000fe200000e0000 */
[----:B------:R-:W-:Y:S01]  /*7230*/  UIADD3.X UR33, URZ, UR31, URZ, UP1, !UPT ;  /* 0x0000001f3f217290 */ /* 0x000fe20008ffe43f */
[----:B------:R-:W-:Y:S01]  /*7240*/  R2UR UR16, R20 ;  /* 0x00000000141072ca */ /* 0x000fe200000e0000 */
[----:B------:R-:W-:Y:S01]  /*7250*/  VIADD R7, R7, 0x1 ;  /* 0x0000000107077836 */ /* 0x000fe20000000000 */
[----:B------:R-:W-:Y:S01]  /*7260*/  R2UR UR18, R24 ;  /* 0x00000000181272ca */ /* 0x000fe200000e0000 */
[----:B------:R-:W-:Y:S01]  /*7270*/  UMOV UR22, 0x30000 ;  /* 0x0003000000167882 */ /* 0x000fe20000000000 */
[----:B------:R-:W-:Y:S01]  /*7280*/  ISETP.GT.AND P1, PT, R4, 0x1, PT ;  /* 0x000000010400780c */ /* 0x000fe20003f24270 */
[----:B------:R-:W-:Y:S01]  /*7290*/  UMOV UR14, 0x0 ;  /* 0x00000000000e7882 */ /* 0x000fe20000000000 */
[----:B------:R-:W-:Y:S01]  /*72a0*/  ISETP.NE.AND P0, PT, R7, 0x7, PT ;  /* 0x000000070700780c */ /* 0x000fe20003f05270 */
[----:B------:R-:W-:Y:S01]  /*72b0*/  UMOV UR15, 0x10000000 ;  /* 0x10000000000f7882 */ /* 0x000fe20000000000 */
[----:B------:R-:W-:Y:S01]  /*72c0*/  UMOV UR10, UR27 ;  /* 0x0000001b000a7c82 */ /* 0x000fe20008000000 */
[----:B------:R-:W-:Y:S01]  /*72d0*/  UMOV UR25, UR9 ;  /* 0x0000000900197c82 */ /* 0x000fe20008000000 */
[----:B------:R-:W-:Y:S01]  /*72e0*/  UMOV UR28, UR12 ;  /* 0x0000000c001c7c82 */ /* 0x000fe20008000000 */
[----:B------:R-:W-:Y:S01]  /*72f0*/  UIADD3 UR8, UR5, 0x180, URZ ;  /* 0x0000018005087890 */ /* 0x000fe2000fffe03f */
[----:B------:R-:W-:Y:S01]  /*7300*/  SEL R14, RZ, 0x1, P0 ;  /* 0x00000001ff0e7807 */ /* 0x000fe20000000000 */
[----:B------:R-:W-:Y:S01]  /*7310*/  UIADD3 UR24, UR16, 0x1c180, URZ ;  /* 0x0001c18010187890 */ /* 0x000fe2000fffe03f */
[----:B------:R-:W-:Y:S01]  /*7320*/  VIADD R22, R22, 0x40 ;  /* 0x0000004016167836 */ /* 0x000fe20000000000 */
[----:B------:R-:W-:Y:S01]  /*7330*/  UIADD3 UR16, UR16, 0x1e180, URZ ;  /* 0x0001e18010107890 */ /* 0x000fe2000fffe03f */
[----:B------:R-:W-:Y:S01]  /*7340*/  LOP3.LUT R5, R5, R14, RZ, 0x3c, !PT ;  /* 0x0000000e05057212 */ /* 0x000fe200078e3cff */
[----:B------:R-:W-:Y:S01]  /*7350*/  UMOV UR17, UR9 ;  /* 0x0000000900117c82 */ /* 0x000fe20008000000 */
[----:B------:R-:W-:Y:S01]  /*7360*/  UMOV UR19, UR27 ;  /* 0x0000001b00137c82 */ /* 0x000fe20008000000 */
[----:B------:R-:W-:Y:S01]  /*7370*/  UMOV UR20, UR12 ;  /* 0x0000000c00147c82 */ /* 0x000fe20008000000 */
[----:B------:R0:W-:Y:S01]  /*7380*/  UTMALDG.3D.MULTICAST [UR8], [UR6], UR22, desc[UR14] ;  /* 0x00000e08060073b4 */ /* 0x0001e20008011816 */
[----:B------:R-:W-:Y:S01]  /*7390*/  SEL R7, R7, RZ, P0 ;  /* 0x000000ff07077207 */ /* 0x000fe20000000000 */
[----:B------:R0:W-:Y:S02]  /*73a0*/  UTMALDG.3D [UR24], [UR32], desc[UR14] ;  /* 0x00000e18200075b4 */ /* 0x0001e40008011000 */
[----:B------:R0:W-:Y:S02]  /*73b0*/  UTMALDG.3D [UR16], [UR32], desc[UR14] ;  /* 0x00000e10200075b4 */ /* 0x0001e40008011000 */
[----:B0-----:R-:W-:Y:S05]  /*73c0*/  @P1 BRA `(.L_x_174) ;  /* 0xfffffffc00241947 */ /* 0x001fea000383ffff */
.L_x_171:
[----:B------:R-:W-:Y:S05]  /*73d0*/  BSYNC B1 ;  /* 0x0000000000017941 */ /* 0x000fea0003800000 */
.L_x_170:
[----:B------:R-:W-:Y:S01]  /*73e0*/  LOP3.LUT P1, RZ, R10, 0xff, RZ, 0xc0, !PT ;  /* 0x000000ff0aff7812 */ /* 0x000fe2000782c0ff */
[C---:B------:R-:W-:Y:S01]  /*73f0*/  IMAD.IADD R15, R11.reuse, 0x1, R8 ;  /* 0x000000010b0f7824 */ /* 0x040fe200078e0208 */
[----:B------:R-:W-:Y:S01]  /*7400*/  ULDC.64 UR6, c[0x0][0x650] ;  /* 0x0001940000067ab9 */ /* 0x000fe20000000a00 */
[----:B------:R-:W-:Y:S01]  /*7410*/  ISETP.GE.U32.AND P2, PT, R11, 0x7, PT ;  /* 0x000000070b00780c */ /* 0x000fe20003f46070 */
[----:B------:R-:W-:Y:S01]  /*7420*/  BSSY B1, `(.L_x_175) ;  /* 0x000006d000017945 */ /* 0x000fe20003800000 */
[C---:B------:R-:W-:Y:S01]  /*7430*/  IMAD.WIDE.U32 R4, R15.reuse, 0x24924925, RZ ;  /* 0x249249250f047825 */ /* 0x040fe200078e00ff */
[----:B------:R-:W-:Y:S02]  /*7440*/  ISETP.GT.U32.AND P0, PT, R15, 0x6, PT ;  /* 0x000000060f00780c */ /* 0x000fe40003f04070 */
[----:B------:R-:W-:Y:S01]  /*7450*/  PRMT R10, RZ, 0x7610, R10 ;  /* 0x00007610ff0a7816 */ /* 0x000fe2000000000a */
[----:B------:R-:W-:Y:S01]  /*7460*/  IMAD.MOV.U32 R21, RZ, RZ, -0x1 ;  /* 0xffffffffff157424 */ /* 0x000fe200078e00ff */
[----:B------:R-:W-:Y:S01]  /*7470*/  ISETP.LT.U32.AND P0, PT, R11, 0x7, P0 ;  /* 0x000000070b00780c */ /* 0x000fe20000701070 */
[----:B------:R-:W-:-:S02]  /*7480*/  IMAD.MOV.U32 R19, RZ, RZ, -0x1 ;  /* 0xffffffffff137424 */ /* 0x000fc400078e00ff */
[----:B------:R-:W0:Y:S01]  /*7490*/  @P1 S2R R12, SR_CgaCtaId ;  /* 0x00000000000c1919 */ /* 0x000e220000008800 */
[----:B------:R-:W-:Y:S02]  /*74a0*/  SEL R4, RZ, 0x1, !P0 ;  /* 0x00000001ff047807 */ /* 0x000fe40004000000 */
[----:B------:R-:W-:Y:S02]  /*74b0*/  IADD3 R16, P0, R16, UR36, RZ ;  /* 0x0000002410107c10 */ /* 0x000fe4000ff1e0ff */
[----:B------:R-:W-:Y:S02]  /*74c0*/  @P1 MOV R7, 0x400 ;  /* 0x0000040000071802 */ /* 0x000fe40000000f00 */
[----:B------:R-:W-:Y:S02]  /*74d0*/  IADD3.X R17, R17, UR42, RZ, P0, !PT ;  /* 0x0000002a11117c10 */ /* 0x000fe400087fe4ff */
[----:B------:R-:W-:Y:S02]  /*74e0*/  ISETP.GE.U32.AND P0, PT, R16, UR6, PT ;  /* 0x0000000610007c0c */ /* 0x000fe4000bf06070 */
[----:B------:R-:W-:-:S02]  /*74f0*/  LOP3.LUT R3, R3, R4, RZ, 0x3c, !PT ;  /* 0x0000000403037212 */ /* 0x000fc400078e3cff */
[----:B------:R-:W-:Y:S02]  /*7500*/  ISETP.GE.U32.AND.EX P0, PT, R17, UR7, PT, P0 ;  /* 0x0000000711007c0c */ /* 0x000fe4000bf06100 */
[----:B------:R-:W-:Y:S02]  /*7510*/  PRMT R4, RZ, 0x7610, R4 ;  /* 0x00007610ff047816 */ /* 0x000fe40000000004 */
[----:B0-----:R-:W-:Y:S01]  /*7520*/  @P1 LEA R6, R12, R7, 0x18 ;  /* 0x000000070c061211 */ /* 0x001fe200078ec0ff */
[----:B------:R-:W-:-:S03]  /*7530*/  IMAD.IADD R7, R15, 0x1, -R5 ;  /* 0x000000010f077824 */ /* 0x000fc600078e0a05 */
[----:B------:R0:W-:Y:S02]  /*7540*/  @P1 SYNCS.ARRIVE.TRANS64.A1T0 RZ, [R6+URZ+0x88], RZ ;  /* 0x000088ff06ff19a7 */ /* 0x0001e4000810003f */
[----:B------:R-:W-:-:S04]  /*7550*/  LEA.HI R7, R7, R5, RZ, 0x1f ;  /* 0x0000000507077211 */ /* 0x000fc800078ff8ff */
[----:B------:R-:W-:Y:S01]  /*7560*/  SHF.R.U32.HI R8, RZ, 0x2, R7 ;  /* 0x00000002ff087819 */ /* 0x000fe20000011607 */
[----:B0-----:R-:W-:-:S03]  /*7570*/  IMAD.MOV.U32 R6, RZ, RZ, -0x1 ;  /* 0xffffffffff067424 */ /* 0x001fc600078e00ff */
[----:B------:R-:W-:Y:S01]  /*7580*/  @P2 LOP3.LUT R3, R3, 0x1, R8, 0x78, !PT ;  /* 0x0000000103032812 */ /* 0x000fe200078e7808 */
[----:B------:R-:W-:Y:S01]  /*7590*/  IMAD R8, R8, -0x7, R15 ;  /* 0xfffffff908087824 */ /* 0x000fe200078e020f */
[----:B------:R-:W-:Y:S06]  /*75a0*/  @P0 BRA `(.L_x_176) ;  /* 0x0000000400500947 */ /* 0x000fec0003800000 */
[----:B------:R-:W0:Y:S01]  /*75b0*/  S2R R19, SR_CTAID.X ;  /* 0x0000000000137919 */ /* 0x000e220000002500 */
[----:B------:R-:W-:Y:S01]  /*75c0*/  ULDC.64 UR6, c[0x0][0x628] ;  /* 0x00018a0000067ab9 */ /* 0x000fe20000000a00 */
[----:B------:R-:W1:Y:S01]  /*75d0*/  LDC R20, c[0x0][0x144] ;  /* 0x00005100ff147b82 */ /* 0x000e620000000800 */
[----:B------:R-:W-:Y:S01]  /*75e0*/  ISETP.NE.U32.AND P0, PT, RZ, UR6, PT ;  /* 0x00000006ff007c0c */ /* 0x000fe2000bf05070 */
[----:B------:R-:W2:Y:S01]  /*75f0*/  S2R R14, SR_CTAID.Y ;  /* 0x00000000000e7919 */ /* 0x000ea20000002600 */
[----:B------:R-:W-:Y:S01]  /*7600*/  ULDC UR8, c[0x0][0x630] ;  /* 0x00018c0000087ab9 */ /* 0x000fe20000000800 */
[----:B------:R-:W-:Y:S01]  /*7610*/  ULDC UR9, c[0x0][0x150] ;  /* 0x0000540000097ab9 */ /* 0x000fe20000000800 */
[----:B------:R-:W-:Y:S01]  /*7620*/  ISETP.NE.AND.EX P0, PT, RZ, UR7, PT, P0 ;  /* 0x00000007ff007c0c */ /* 0x000fe2000bf05300 */
[----:B------:R-:W-:Y:S02]  /*7630*/  IMAD.MOV.U32 R4, RZ, RZ, R16 ;  /* 0x000000ffff047224 */ /* 0x000fe400078e0010 */
[----:B------:R-:W-:Y:S01]  /*7640*/  IMAD.MOV.U32 R5, RZ, RZ, R17 ;  /* 0x000000ffff057224 */ /* 0x000fe200078e0011 */
[----:B0-----:R-:W-:-:S09]  /*7650*/  I2FP.F32.U32 R21, R19 ;  /* 0x0000001300157245 */ /* 0x001fd20000201000 */
[----:B------:R-:W-:Y:S05]  /*7660*/  @!P0 BRA `(.L_x_177) ;  /* 0x0000000000288947 */ /* 0x000fea0003800000 */
[----:B------:R-:W-:Y:S02]  /*7670*/  ULDC UR5, c[0x0][0x634] ;  /* 0x00018d0000057ab9 */ /* 0x000fe40000000800 */
[----:B------:R-:W-:-:S05]  /*7680*/  IADD3 R5, P0, R16, UR5, RZ ;  /* 0x0000000510057c10 */ /* 0x000fca000ff1e0ff */
[----:B------:R-:W-:-:S04]  /*7690*/  IMAD.X R15, RZ, RZ, R17, P0 ;  /* 0x000000ffff0f7224 */ /* 0x000fc800000e0611 */
[----:B------:R-:W-:-:S04]  /*76a0*/  IMAD.WIDE.U32 R6, R15, UR6, RZ ;  /* 0x000000060f067c25 */ /* 0x000fc8000f8e00ff */
[----:B------:R-:W-:-:S04]  /*76b0*/  IMAD.WIDE.U32 R6, P0, R5, UR7, R6 ;  /* 0x0000000705067c25 */ /* 0x000fc8000f800006 */
[----:B------:R-:W-:-:S04]  /*76c0*/  IMAD.WIDE.U32 R4, R5, UR6, RZ ;  /* 0x0000000605047c25 */ /* 0x000fc8000f8e00ff */
[----:B------:R-:W-:Y:S01]  /*76d0*/  IMAD.MOV.U32 R4, RZ, RZ, R7 ;  /* 0x000000ffff047224 */ /* 0x000fe200078e0007 */
[----:B------:R-:W-:Y:S01]  /*76e0*/  IADD3 RZ, P1, R5, R6, RZ ;  /* 0x0000000605ff7210 */ /* 0x000fe20007f3e0ff */
[----:B------:R-:W-:-:S04]  /*76f0*/  IMAD.X R5, RZ, RZ, RZ, P0 ;  /* 0x000000ffff057224 */ /* 0x000fc800000e06ff */
[----:B------:R-:W-:-:S08]  /*7700*/  IMAD.WIDE.U32.X R4, R15, UR7, R4, P1 ;  /* 0x000000070f047c25 */ /* 0x000fd000088e0404 */
.L_x_177:
[----:B------:R-:W-:Y:S01]  /*7710*/  FMUL R21, R21, UR9 ;  /* 0x0000000915157c20 */ /* 0x000fe20008400000 */
[--C-:B------:R-:W-:Y:S01]  /*7720*/  SHF.R.U64 R15, R4, UR8, R5.reuse ;  /* 0x00000008040f7c19 */ /* 0x100fe20008001205 */
[----:B------:R-:W-:Y:S01]  /*7730*/  ULDC.64 UR6, c[0x0][0x620] ;  /* 0x0001880000067ab9 */ /* 0x000fe20000000a00 */
[----:B------:R-:W-:Y:S01]  /*7740*/  SHF.R.U32.HI R4, RZ, UR8, R5 ;  /* 0x00000008ff047c19 */ /* 0x000fe20008011605 */
[----:B------:R-:W-:Y:S01]  /*7750*/  ULDC.64 UR8, c[0x0][0x640] ;  /* 0x0001900000087ab9 */ /* 0x000fe20000000a00 */
[----:B------:R-:W-:Y:S01]  /*7760*/  IADD3 R5, P0, RZ, -R15, RZ ;  /* 0x8000000fff057210 */ /* 0x000fe20007f1e0ff */
[----:B------:R-:W0:Y:S01]  /*7770*/  F2I.U32.TRUNC.NTZ R21, R21 ;  /* 0x0000001500157305 */ /* 0x000e22000020f000 */
[----:B------:R-:W-:-:S03]  /*7780*/  ULDC UR5, c[0x0][0x618] ;  /* 0x0001860000057ab9 */ /* 0x000fc60000000800 */
[----:B------:R-:W-:Y:S01]  /*7790*/  IMAD.X R4, RZ, RZ, ~R4, P0 ;  /* 0x000000ffff047224 */ /* 0x000fe200000e0e04 */
[----:B------:R-:W-:-:S03]  /*77a0*/  ISETP.NE.U32.AND P0, PT, RZ, UR8, PT ;  /* 0x00000008ff007c0c */ /* 0x000fc6000bf05070 */
[----:B------:R-:W-:Y:S01]  /*77b0*/  IMAD R4, R4, UR6, RZ ;  /* 0x0000000604047c24 */ /* 0x000fe2000f8e02ff */
[----:B------:R-:W-:-:S03]  /*77c0*/  ISETP.NE.AND.EX P0, PT, RZ, UR9, PT, P0 ;  /* 0x00000009ff007c0c */ /* 0x000fc6000bf05300 */
[C---:B------:R-:W-:Y:S02]  /*77d0*/  IMAD R7, R5.reuse, UR7, R4 ;  /* 0x0000000705077c24 */ /* 0x040fe4000f8e0204 */
[----:B------:R-:W-:Y:S01]  /*77e0*/  IMAD.WIDE.U32 R4, R5, UR6, R16 ;  /* 0x0000000605047c25 */ /* 0x000fe2000f8e0010 */
[----:B------:R-:W-:-:S03]  /*77f0*/  ULDC UR6, c[0x0][0x154] ;  /* 0x0000550000067ab9 */ /* 0x000fc60000000800 */
[----:B0-----:R-:W-:Y:S02]  /*7800*/  IMAD.MOV R6, RZ, RZ, -R21 ;  /* 0x000000ffff067224 */ /* 0x001fe400078e0a15 */
[----:B------:R-:W0:Y:S01]  /*7810*/  LDC R21, c[0x0][0x148] ;  /* 0x00005200ff157b82 */ /* 0x000e220000000800 */
[----:B------:R-:W-:Y:S02]  /*7820*/  IMAD.IADD R5, R5, 0x1, R7 ;  /* 0x0000000105057824 */ /* 0x000fe400078e0207 */
[----:B-1----:R-:W-:Y:S01]  /*7830*/  IMAD R19, R20, R6, R19 ;  /* 0x0000000614137224 */ /* 0x002fe200078e0213 */
[----:B--2---:R-:W-:Y:S02]  /*7840*/  I2FP.F32.U32 R6, R14 ;  /* 0x0000000e00067245 */ /* 0x004fe40000201000 */
[--C-:B------:R-:W-:Y:S02]  /*7850*/  SHF.R.U64 R20, R4, UR5, R5.reuse ;  /* 0x0000000504147c19 */ /* 0x100fe40008001205 */
[----:B------:R-:W-:Y:S01]  /*7860*/  SHF.R.U32.HI R5, RZ, UR5, R5 ;  /* 0x00000005ff057c19 */ /* 0x000fe20008011605 */
[----:B------:R-:W-:Y:S01]  /*7870*/  FMUL R6, R6, UR6 ;  /* 0x0000000606067c20 */ /* 0x000fe20008400000 */
[----:B------:R-:W-:-:S02]  /*7880*/  ULDC UR5, c[0x0][0x608] ;  /* 0x0001820000057ab9 */ /* 0x000fc40000000800 */
[--C-:B------:R-:W-:Y:S01]  /*7890*/  SHF.R.U64 R23, R20, UR5, R5.reuse ;  /* 0x0000000514177c19 */ /* 0x100fe20008001205 */
[----:B------:R1:W2:Y:S01]  /*78a0*/  F2I.U32.TRUNC.NTZ R24, R6 ;  /* 0x0000000600187305 */ /* 0x0002a2000020f000 */
[----:B------:R-:W-:Y:S01]  /*78b0*/  SHF.R.U32.HI R4, RZ, UR5, R5 ;  /* 0x00000005ff047c19 */ /* 0x000fe20008011605 */
[----:B------:R-:W-:-:S03]  /*78c0*/  ULDC UR5, c[0x0][0x658] ;  /* 0x0001960000057ab9 */ /* 0x000fc60000000800 */
[--C-:B------:R-:W-:Y:S02]  /*78d0*/  SHF.R.U64 R22, R23, UR5, R4.reuse ;  /* 0x0000000517167c19 */ /* 0x100fe40008001204 */
[----:B------:R-:W-:-:S03]  /*78e0*/  SHF.R.U32.HI R25, RZ, UR5, R4 ;  /* 0x00000005ff197c19 */ /* 0x000fc60008011604 */
[----:B------:R-:W-:Y:S02]  /*78f0*/  IMAD.MOV.U32 R4, RZ, RZ, R22 ;  /* 0x000000ffff047224 */ /* 0x000fe400078e0016 */
[----:B------:R-:W-:Y:S01]  /*7900*/  IMAD.MOV.U32 R5, RZ, RZ, R25 ;  /* 0x000000ffff057224 */ /* 0x000fe200078e0019 */
[----:B-1----:R-:W-:Y:S06]  /*7910*/  @!P0 BRA `(.L_x_178) ;  /* 0x0000000000288947 */ /* 0x002fec0003800000 */
        /* <DEDUP_REMOVED lines=10> */
.L_x_178:
[----:B------:R-:W-:Y:S01]  /*79c0*/  ISETP.NE.AND P0, PT, R2, 0x1, PT ;  /* 0x000000010200780c */ /* 0x000fe20003f05270 */
[----:B------:R-:W-:Y:S01]  /*79d0*/  ULDC UR5, c[0x0][0x648] ;  /* 0x0001920000057ab9 */ /* 0x000fe20000000800 */
[----:B------:R-:W-:Y:S01]  /*79e0*/  LOP3.LUT R23, R23, UR13, RZ, 0xc0, !PT ;  /* 0x0000000d17177c12 */ /* 0x000fe2000f8ec0ff */
[----:B--2---:R-:W-:Y:S01]  /*79f0*/  IMAD.MOV R24, RZ, RZ, -R24 ;  /* 0x000000ffff187224 */ /* 0x004fe200078e0a18 */
[----:B------:R-:W-:Y:S01]  /*7a00*/  SHF.R.U64 R4, R4, UR5, R5 ;  /* 0x0000000504047c19 */ /* 0x000fe20008001205 */
[----:B------:R-:W-:Y:S01]  /*7a10*/  ULDC UR5, c[0x0][0x638] ;  /* 0x00018e0000057ab9 */ /* 0x000fe20000000800 */
[----:B------:R-:W-:Y:S01]  /*7a20*/  LOP3.LUT R7, R20, UR4, RZ, 0xc0, !PT ;  /* 0x0000000414077c12 */ /* 0x000fe2000f8ec0ff */
[----:B------:R-:W-:Y:S01]  /*7a30*/  ULDC UR6, c[0x0][0x610] ;  /* 0x0001840000067ab9 */ /* 0x000fe20000000800 */
[----:B------:R-:W-:Y:S02]  /*7a40*/  IMAD.MOV.U32 R6, RZ, RZ, R15 ;  /* 0x000000ffff067224 */ /* 0x000fe400078e000f */
[----:B------:R-:W-:-:S02]  /*7a50*/  IMAD.MOV R5, RZ, RZ, -R4 ;  /* 0x000000ffff057224 */ /* 0x000fc400078e0a04 */
[----:B------:R-:W-:Y:S02]  /*7a60*/  IMAD R4, R4, UR21, R23 ;  /* 0x0000001504047c24 */ /* 0x000fe4000f8e0217 */
[----:B0-----:R-:W-:Y:S02]  /*7a70*/  @P0 IMAD R19, R21, R24, R14 ;  /* 0x0000001815130224 */ /* 0x001fe400078e020e */
[----:B------:R-:W-:Y:S01]  /*7a80*/  IMAD R22, R5, UR5, R22 ;  /* 0x0000000505167c24 */ /* 0x000fe2000f8e0216 */
[----:B------:R-:W-:Y:S01]  /*7a90*/  ULDC UR5, c[0x0][0x600] ;  /* 0x0001800000057ab9 */ /* 0x000fe20000000800 */
[----:B------:R-:W-:Y:S02]  /*7aa0*/  IMAD R21, R4, UR6, R19 ;  /* 0x0000000604157c24 */ /* 0x000fe4000f8e0213 */
[----:B------:R-:W-:Y:S02]  /*7ab0*/  IMAD R22, R22, UR5, R7 ;  /* 0x0000000516167c24 */ /* 0x000fe4000f8e0207 */
[----:B------:R-:W-:-:S03]  /*7ac0*/  IMAD.MOV.U32 R4, RZ, RZ, 0x1 ;  /* 0x00000001ff047424 */ /* 0x000fc600078e00ff */
[----:B------:R-:W-:Y:S02]  /*7ad0*/  SEL R19, R22, R21, !P0 ;  /* 0x0000001516137207 */ /* 0x000fe40004000000 */
[----:B------:R-:W-:-:S07]  /*7ae0*/  SEL R21, R21, R22, !P0 ;  /* 0x0000001615157207 */ /* 0x000fce0004000000 */
.L_x_176:
[----:B------:R-:W-:Y:S05]  /*7af0*/  BSYNC B1 ;  /* 0x0000000000017941 */ /* 0x000fea0003800000 */
.L_x_175:
[----:B------:R-:W-:-:S13]  /*7b00*/  LOP3.LUT P0, RZ, R4, 0xff, RZ, 0xc0, !PT ;  /* 0x000000ff04ff7812 */ /* 0x000fda000780c0ff */
[----:B------:R-:W-:Y:S05]  /*7b10*/  @P0 BRA `(.L_x_179) ;  /* 0xfffffff400100947 */ /* 0x000fea000383ffff */
[----:B------:R-:W-:Y:S05]  /*7b20*/  BSYNC B0 ;  /* 0x0000000000007941 */ /* 0x000fea0003800000 */
.L_x_168:
[----:B------:R-:W-:-:S03]  /*7b30*/  UMOV UR5, 0xffffffff ;  /* 0xffffffff00057882 */ /* 0x000fc60000000000 */
[----:B------:R-:W-:Y:S05]  /*7b40*/  BRA.DIV UR5, `(.L_x_180) ;  /* 0x0000000605807947 */ /* 0x000fea000b800000 */
[----:B------:R-:W-:-:S13]  /*7b50*/  ELECT P6, URZ, PT ;  /* 0x00000000003f782f */ /* 0x000fda00038c0000 */
.L_x_197:
[----:B------:R-:W-:Y:S04]  /*7b60*/  BSSY B0, `(.L_x_181) ;  /* 0x0000046000007945 */ /* 0x000fe80003800000 */
[----:B------:R-:W-:Y:S05]  /*7b70*/  @!P6 BRA `(.L_x_182) ;  /* 0x000000040010e947 */ /* 0x000fea0003800000 */
[----:B------:R-:W-:-:S04]  /*7b80*/  LOP3.LUT R18, R18, 0x2, RZ, 0xfc, !PT ;  /* 0x0000000212127812 */ /* 0x000fc800078efcff */
[----:B------:R-:W-:-:S13]  /*7b90*/  ISETP.NE.AND P0, PT, R18, 0x3, PT ;  /* 0x000000031200780c */ /* 0x000fda0003f05270 */
[----:B------:R-:W-:Y:S05]  /*7ba0*/  @!P0 BRA `(.L_x_183) ;  /* 0x0000000000048947 */ /* 0x000fea0003800000 */
[----:B------:R-:W-:Y:S01]  /*7bb0*/  BPT.TRAP 0x1 ;  /* 0x000000040000795c */ /* 0x000fe20000300000 */
.L_x_183:
[----:B------:R-:W0:Y:S01]  /*7bc0*/  S2R R5, SR_CgaCtaId ;  /* 0x0000000000057919 */ /* 0x000e220000008800 */
[----:B------:R-:W-:Y:S02]  /*7bd0*/  MOV R0, 0x400 ;  /* 0x0000040000007802 */ /* 0x000fe40000000f00 */
[----:B------:R-:W-:Y:S02]  /*7be0*/  SHF.L.U32 R2, R3, 0x1f, RZ ;  /* 0x0000001f03027819 */ /* 0x000fe400000006ff */
[----:B0-----:R-:W-:-:S05]  /*7bf0*/  LEA R5, R5, R0, 0x18 ;  /* 0x0000000005057211 */ /* 0x001fca00078ec0ff */
[----:B------:R-:W-:-:S04]  /*7c00*/  VIADD R5, R5, 0x38 ;  /* 0x0000003805057836 */ /* 0x000fc80000000000 */
[C---:B------:R-:W-:Y:S02]  /*7c10*/  IMAD R7, R8.reuse, 0x8, R5 ;  /* 0x0000000808077824 */ /* 0x040fe400078e0205 */
[----:B------:R-:W-:Y:S02]  /*7c20*/  VIADD R8, R8, 0x1 ;  /* 0x0000000108087836 */ /* 0x000fe40000000000 */
[----:B------:R-:W0:Y:S03]  /*7c30*/  SYNCS.PHASECHK.TRANS64.TRYWAIT P0, [R7+URZ], R2 ;  /* 0x00000002070075a7 */ /* 0x000e26000800017f */
[----:B------:R-:W-:-:S04]  /*7c40*/  ISETP.NE.AND P1, PT, R8, 0x7, PT ;  /* 0x000000070800780c */ /* 0x000fc80003f25270 */
[----:B------:R-:W-:Y:S02]  /*7c50*/  SEL R0, RZ, 0x1, P1 ;  /* 0x00000001ff007807 */ /* 0x000fe40000800000 */
[----:B------:R-:W-:Y:S02]  /*7c60*/  SEL R8, R8, RZ, P1 ;  /* 0x000000ff08087207 */ /* 0x000fe40000800000 */
[----:B------:R-:W-:-:S03]  /*7c70*/  LOP3.LUT R9, R3, R0, RZ, 0x3c, !PT ;  /* 0x0000000003097212 */ /* 0x000fc600078e3cff */
[----:B------:R-:W-:Y:S01]  /*7c80*/  IMAD R6, R8, 0x8, R5 ;  /* 0x0000000808067824 */ /* 0x000fe200078e0205 */
[----:B------:R-:W-:Y:S01]  /*7c90*/  SHF.L.U32 R3, R9, 0x1f, RZ ;  /* 0x0000001f09037819 */ /* 0x000fe200000006ff */
[----:B0-----:R-:W-:Y:S06]  /*7ca0*/  @!P0 BRA `(.L_x_184) ;  /* 0x0000000400488947 */ /* 0x001fec0003800000 */
.L_x_198:
[----:B------:R-:W1:Y:S01]  /*7cb0*/  SYNCS.PHASECHK.TRANS64.TRYWAIT P0, [R6+URZ], R3 ;  /* 0x00000003060075a7 */ /* 0x000e62000800017f */
[----:B------:R-:W-:-:S05]  /*7cc0*/  VIADD R0, R8, 0x1 ;  /* 0x0000000108007836 */ /* 0x000fca0000000000 */
[----:B------:R-:W-:-:S04]  /*7cd0*/  ISETP.NE.AND P1, PT, R0, 0x7, PT ;  /* 0x000000070000780c */ /* 0x000fc80003f25270 */
[----:B0-----:R-:W-:Y:S02]  /*7ce0*/  SEL R2, RZ, 0x1, P1 ;  /* 0x00000001ff027807 */ /* 0x001fe40000800000 */
[----:B------:R-:W-:Y:S02]  /*7cf0*/  SEL R0, R0, RZ, P1 ;  /* 0x000000ff00007207 */ /* 0x000fe40000800000 */
[----:B------:R-:W-:-:S03]  /*7d00*/  LOP3.LUT R9, R9, R2, RZ, 0x3c, !PT ;  /* 0x0000000209097212 */ /* 0x000fc600078e3cff */
[----:B------:R-:W-:Y:S01]  /*7d10*/  IMAD R7, R0, 0x8, R5 ;  /* 0x0000000800077824 */ /* 0x000fe200078e0205 */
[----:B------:R-:W-:Y:S01]  /*7d20*/  SHF.L.U32 R4, R9, 0x1f, RZ ;  /* 0x0000001f09047819 */ /* 0x000fe200000006ff */
[----:B-1----:R-:W-:Y:S06]  /*7d30*/  @!P0 BRA `(.L_x_185) ;  /* 0x0000000400388947 */ /* 0x002fec0003800000 */
.L_x_199:
[----:B------:R-:W1:Y:S01]  /*7d40*/  SYNCS.PHASECHK.TRANS64.TRYWAIT P0, [R7+URZ], R4 ;  /* 0x00000004070075a7 */ /* 0x000e62000800017f */
[----:B------:R-:W-:-:S05]  /*7d50*/  VIADD R0, R0, 0x1 ;  /* 0x0000000100007836 */ /* 0x000fca0000000000 */
[----:B------:R-:W-:-:S04]  /*7d60*/  ISETP.NE.AND P1, PT, R0, 0x7, PT ;  /* 0x000000070000780c */ /* 0x000fc80003f25270 */
[----:B------:R-:W-:Y:S02]  /*7d70*/  SEL R2, RZ, 0x1, P1 ;  /* 0x00000001ff027807 */ /* 0x000fe40000800000 */
[----:B------:R-:W-:Y:S02]  /*7d80*/  SEL R0, R0, RZ, P1 ;  /* 0x000000ff00007207 */ /* 0x000fe40000800000 */
[----:B------:R-:W-:-:S03]  /*7d90*/  LOP3.LUT R9, R9, R2, RZ, 0x3c, !PT ;  /* 0x0000000209097212 */ /* 0x000fc600078e3cff */
[----:B0-----:R-:W-:Y:S01]  /*7da0*/  IMAD R6, R0, 0x8, R5 ;  /* 0x0000000800067824 */ /* 0x001fe200078e0205 */
[----:B------:R-:W-:Y:S01]  /*7db0*/  SHF.L.U32 R3, R9, 0x1f, RZ ;  /* 0x0000001f09037819 */ /* 0x000fe200000006ff */
[----:B-1----:R-:W-:Y:S06]  /*7dc0*/  @!P0 BRA `(.L_x_186) ;  /* 0x0000000400288947 */ /* 0x002fec0003800000 */
.L_x_200:
        /* <DEDUP_REMOVED lines=9> */
.L_x_201:
        /* <DEDUP_REMOVED lines=9> */
.L_x_202:
[----:B------:R-:W1:Y:S01]  /*7ef0*/  SYNCS.PHASECHK.TRANS64.TRYWAIT P0, [R6+URZ], R3 ;  /* 0x00000003060075a7 */ /* 0x000e62000800017f */
[----:B------:R-:W-:-:S05]  /*7f00*/  VIADD R0, R0, 0x1 ;  /* 0x0000000100007836 */ /* 0x000fca0000000000 */
[----:B------:R-:W-:-:S04]  /*7f10*/  ISETP.NE.AND P1, PT, R0, 0x7, PT ;  /* 0x000000070000780c */ /* 0x000fc80003f25270 */
[----:B------:R-:W-:Y:S02]  /*7f20*/  SEL R2, RZ, 0x1, P1 ;  /* 0x00000001ff027807 */ /* 0x000fe40000800000 */
[----:B------:R-:W-:Y:S02]  /*7f30*/  SEL R0, R0, RZ, P1 ;  /* 0x000000ff00007207 */ /* 0x000fe40000800000 */
[----:B------:R-:W-:Y:S01]  /*7f40*/  LOP3.LUT R2, R9, R2, RZ, 0x3c, !PT ;  /* 0x0000000209027212 */ /* 0x000fe200078e3cff */
[----:B-1----:R-:W-:Y:S06]  /*7f50*/  @!P0 BRA `(.L_x_189) ;  /* 0x0000000400008947 */ /* 0x002fec0003800000 */
.L_x_203:
[----:B------:R-:W-:Y:S01]  /*7f60*/  IMAD R5, R0, 0x8, R5 ;  /* 0x0000000800057824 */ /* 0x000fe200078e0205 */
[----:B------:R-:W-:-:S07]  /*7f70*/  SHF.L.U32 R0, R2, 0x1f, RZ ;  /* 0x0000001f02007819 */ /* 0x000fce00000006ff */
.L_x_190:
[----:B--2---:R2:W3:Y:S02]  /*7f80*/  SYNCS.PHASECHK.TRANS64.TRYWAIT P0, [R5+URZ], R0 ;  /* 0x00000000050075a7 */ /* 0x0044e4000800017f */
[----:B---3--:R-:W-:Y:S05]  /*7f90*/  @!P0 NANOSLEEP.SYNCS 0x989680 ;  /* 0x009896800000895d */ /* 0x008fea0003900000 */
[----:B------:R-:W3:Y:S02]  /*7fa0*/  @!P0 SYNCS.PHASECHK.TRANS64 P0, [R5+URZ], R0 ;  /* 0x00000000050085a7 */ /* 0x000ee4000800007f */
[----:B---3--:R-:W-:Y:S05]  /*7fb0*/  @!P0 BRA `(.L_x_190) ;  /* 0xfffffffc00f08947 */ /* 0x008fea000383ffff */
.L_x_182:
[----:B------:R-:W-:Y:S05]  /*7fc0*/  BSYNC B0 ;  /* 0x0000000000007941 */ /* 0x000fea0003800000 */
.L_x_181:
[----:B------:R-:W-:Y:S05]  /*7fd0*/  EXIT ;  /* 0x000000000000794d */ /* 0x000fea0003800000 */
.L_x_21:
[----:B-1----:R1:W2:Y:S02]  /*7fe0*/  SYNCS.PHASECHK.TRANS64.TRYWAIT P1, [R3+URZ], R0 ;  /* 0x00000000030075a7 */ /* 0x0022a4000802017f */
[----:B--2---:R-:W-:Y:S05]  /*7ff0*/  @!P1 NANOSLEEP.SYNCS 0x989680 ;  /* 0x009896800000995d */ /* 0x004fea0003900000 */
[----:B------:R-:W2:Y:S02]  /*8000*/  @!P1 SYNCS.PHASECHK.TRANS64 P1, [R3+URZ], R0 ;  /* 0x00000000030095a7 */ /* 0x000ea4000802007f */
[----:B--2---:R-:W-:Y:S05]  /*8010*/  @!P1 BRA `(.L_x_21) ;  /* 0xfffffffc00f09947 */ /* 0x004fea000383ffff */
[----:B------:R-:W-:Y:S05]  /*8020*/  BRA `(.L_x_20) ;  /* 0xffffff9400dc7947 */ /* 0x000fea000383ffff */
.L_x_26:
[----:B-1----:R1:W2:Y:S02]  /*8030*/  SYNCS.PHASECHK.TRANS64.TRYWAIT P1, [R5+URZ], R4 ;  /* 0x00000004050075a7 */ /* 0x0022a4000802017f */
[----:B--2---:R-:W-:Y:S05]  /*8040*/  @!P1 NANOSLEEP.SYNCS 0x989680 ;  /* 0x009896800000995d */ /* 0x004fea0003900000 */
[----:B------:R-:W2:Y:S02]  /*8050*/  @!P1 SYNCS.PHASECHK.TRANS64 P1, [R5+URZ], R4 ;  /* 0x00000004050095a7 */ /* 0x000ea4000802007f */
[----:B--2---:R-:W-:Y:S05]  /*8060*/  @!P1 BRA `(.L_x_26) ;  /* 0xfffffffc00f09947 */ /* 0x004fea000383ffff */
[----:B------:R-:W-:Y:S05]  /*8070*/  BRA `(.L_x_25) ;  /* 0xffffff9800b87947 */ /* 0x000fea000383ffff */
.L_x_169:
[----:B------:R-:W-:Y:S01]  /*8080*/  BSSY B1, `(.L_x_191) ;  /* 0x0000006000017945 */ /* 0x000fe20003800000 */
[----:B------:R-:W-:-:S07]  /*8090*/  IMAD.MOV.U32 R15, RZ, RZ, -0x1 ;  /* 0xffffffffff0f7424 */ /* 0x000fce00078e00ff */
[----:B------:R-:W-:Y:S05]  /*80a0*/  WARPSYNC.COLLECTIVE R15, `(.L_x_192) ;  /* 0x000000000f0c7348 */ /* 0x000fea0003c00000 */
[----:B------:R-:W-:Y:S02]  /*80b0*/  ELECT P6, UR62, PT ;  /* 0x00000000003e782f */ /* 0x000fe400038c0000 */
[----:B------:R-:W-:Y:S01]  /*80c0*/  MOV R14, UR62 ;  /* 0x0000003e000e7c02 */ /* 0x000fe20008000f00 */
[----:B------:R-:W-:Y:S10]  /*80d0*/  ENDCOLLECTIVE ;  /* 0x000000000000791b */ /* 0x000ff40003800000 */
.L_x_192:
[----:B------:R-:W-:Y:S05]  /*80e0*/  BSYNC B1 ;  /* 0x0000000000017941 */ /* 0x000fea0003800000 */
.L_x_191:
[----:B------:R-:W-:Y:S05]  /*80f0*/  BRA `(.L_x_193) ;  /* 0xffffffec00a47947 */ /* 0x000fea000383ffff */
.L_x_172:
[----:B-1----:R1:W2:Y:S02]  /*8100*/  SYNCS.PHASECHK.TRANS64.TRYWAIT P0, [R23+URZ+0x38], R14 ;  /* 0x0000380e170075a7 */ /* 0x0022a4000800017f */
[----:B--2---:R-:W-:Y:S05]  /*8110*/  @!P0 NANOSLEEP.SYNCS 0x989680 ;  /* 0x009896800000895d */ /* 0x004fea0003900000 */
[----:B------:R-:W2:Y:S02]  /*8120*/  @!P0 SYNCS.PHASECHK.TRANS64 P0, [R23+URZ+0x38], R14 ;  /* 0x0000380e170085a7 */ /* 0x000ea4000800007f */
[----:B--2---:R-:W-:Y:S05]  /*8130*/  @!P0 BRA `(.L_x_172) ;  /* 0xfffffffc00f08947 */ /* 0x004fea000383ffff */
[----:B------:R-:W-:Y:S05]  /*8140*/  BRA `(.L_x_194) ;  /* 0xffffffec00ec7947 */ /* 0x000fea000383ffff */
.L_x_180:
[----:B------:R-:W-:Y:S01]  /*8150*/  BSSY B0, `(.L_x_195) ;  /* 0x0000006000007945 */ /* 0x000fe20003800000 */
[----:B------:R-:W-:-:S07]  /*8160*/  IMAD.MOV.U32 R15, RZ, RZ, -0x1 ;  /* 0xffffffffff0f7424 */ /* 0x000fce00078e00ff */
[----:B------:R-:W-:Y:S05]  /*8170*/  WARPSYNC.COLLECTIVE R15, `(.L_x_196) ;  /* 0x000000000f0c7348 */ /* 0x000fea0003c00000 */
[----:B------:R-:W-:Y:S02]  /*8180*/  ELECT P6, UR62, PT ;  /* 0x00000000003e782f */ /* 0x000fe400038c0000 */
[----:B------:R-:W-:Y:S01]  /*8190*/  MOV R14, UR62 ;  /* 0x0000003e000e7c02 */ /* 0x000fe20008000f00 */
[----:B------:R-:W-:Y:S10]  /*81a0*/  ENDCOLLECTIVE ;  /* 0x000000000000791b */ /* 0x000ff40003800000 */
.L_x_196:
[----:B------:R-:W-:Y:S05]  /*81b0*/  BSYNC B0 ;  /* 0x0000000000007941 */ /* 0x000fea0003800000 */
.L_x_195:
[----:B------:R-:W-:Y:S05]  /*81c0*/  BRA `(.L_x_197) ;  /* 0xfffffff800647947 */ /* 0x000fea000383ffff */
.L_x_184:
[----:B0-----:R0:W1:Y:S02]  /*81d0*/  SYNCS.PHASECHK.TRANS64.TRYWAIT P0, [R7+URZ], R2 ;  /* 0x00000002070075a7 */ /* 0x001064000800017f */
[----:B-1----:R-:W-:Y:S05]  /*81e0*/  @!P0 NANOSLEEP.SYNCS 0x989680 ;  /* 0x009896800000895d */ /* 0x002fea0003900000 */
[----:B------:R-:W1:Y:S02]  /*81f0*/  @!P0 SYNCS.PHASECHK.TRANS64 P0, [R7+URZ], R2 ;  /* 0x00000002070085a7 */ /* 0x000e64000800007f */
[----:B-1----:R-:W-:Y:S05]  /*8200*/  @!P0 BRA `(.L_x_184) ;  /* 0xfffffffc00f08947 */ /* 0x002fea000383ffff */
[----:B------:R-:W-:Y:S05]  /*8210*/  BRA `(.L_x_198) ;  /* 0xfffffff800a47947 */ /* 0x000fea000383ffff */
.L_x_185:
[----:B0-----:R0:W1:Y:S02]  /*8220*/  SYNCS.PHASECHK.TRANS64.TRYWAIT P0, [R6+URZ], R3 ;  /* 0x00000003060075a7 */ /* 0x001064000800017f */
[----:B-1----:R-:W-:Y:S05]  /*8230*/  @!P0 NANOSLEEP.SYNCS 0x989680 ;  /* 0x009896800000895d */ /* 0x002fea0003900000 */
[----:B------:R-:W1:Y:S02]  /*8240*/  @!P0 SYNCS.PHASECHK.TRANS64 P0, [R6+URZ], R3 ;  /* 0x00000003060085a7 */ /* 0x000e64000800007f */
[----:B-1----:R-:W-:Y:S05]  /*8250*/  @!P0 BRA `(.L_x_185) ;  /* 0xfffffffc00f08947 */ /* 0x002fea000383ffff */
[----:B------:R-:W-:Y:S05]  /*8260*/  BRA `(.L_x_199) ;  /* 0xfffffff800b47947 */ /* 0x000fea000383ffff */
.L_x_186:
[----:B0-----:R0:W1:Y:S02]  /*8270*/  SYNCS.PHASECHK.TRANS64.TRYWAIT P0, [R7+URZ], R4 ;  /* 0x00000004070075a7 */ /* 0x001064000800017f */
[----:B-1----:R-:W-:Y:S05]  /*8280*/  @!P0 NANOSLEEP.SYNCS 0x989680 ;  /* 0x009896800000895d */ /* 0x002fea0003900000 */
[----:B------:R-:W1:Y:S02]  /*8290*/  @!P0 SYNCS.PHASECHK.TRANS64 P0, [R7+URZ], R4 ;  /* 0x00000004070085a7 */ /* 0x000e64000800007f */
[----:B-1----:R-:W-:Y:S05]  /*82a0*/  @!P0 BRA `(.L_x_186) ;  /* 0xfffffffc00f08947 */ /* 0x002fea000383ffff */
[----:B------:R-:W-:Y:S05]  /*82b0*/  BRA `(.L_x_200) ;  /* 0xfffffff800c47947 */ /* 0x000fea000383ffff */
.L_x_187:
[----:B0-----:R0:W1:Y:S02]  /*82c0*/  SYNCS.PHASECHK.TRANS64.TRYWAIT P0, [R6+URZ], R3 ;  /* 0x00000003060075a7 */ /* 0x001064000800017f */
[----:B-1----:R-:W-:Y:S05]  /*82d0*/  @!P0 NANOSLEEP.SYNCS 0x989680 ;  /* 0x009896800000895d */ /* 0x002fea0003900000 */
[----:B------:R-:W1:Y:S02]  /*82e0*/  @!P0 SYNCS.PHASECHK.TRANS64 P0, [R6+URZ], R3 ;  /* 0x00000003060085a7 */ /* 0x000e64000800007f */
[----:B-1----:R-:W-:Y:S05]  /*82f0*/  @!P0 BRA `(.L_x_187) ;  /* 0xfffffffc00f08947 */ /* 0x002fea000383ffff */
[----:B------:R-:W-:Y:S05]  /*8300*/  BRA `(.L_x_201) ;  /* 0xfffffff800d47947 */ /* 0x000fea000383ffff */
.L_x_188:
[----:B0-----:R0:W1:Y:S02]  /*8310*/  SYNCS.PHASECHK.TRANS64.TRYWAIT P0, [R7+URZ], R4 ;  /* 0x00000004070075a7 */ /* 0x001064000800017f */
[----:B-1----:R-:W-:Y:S05]  /*8320*/  @!P0 NANOSLEEP.SYNCS 0x989680 ;  /* 0x009896800000895d */ /* 0x002fea0003900000 */
[----:B------:R-:W1:Y:S02]  /*8330*/  @!P0 SYNCS.PHASECHK.TRANS64 P0, [R7+URZ], R4 ;  /* 0x00000004070085a7 */ /* 0x000e64000800007f */
[----:B-1----:R-:W-:Y:S05]  /*8340*/  @!P0 BRA `(.L_x_188) ;  /* 0xfffffffc00f08947 */ /* 0x002fea000383ffff */
[----:B------:R-:W-:Y:S05]  /*8350*/  BRA `(.L_x_202) ;  /* 0xfffffff800e47947 */ /* 0x000fea000383ffff */
.L_x_189:
[----:B-1----:R1:W2:Y:S02]  /*8360*/  SYNCS.PHASECHK.TRANS64.TRYWAIT P0, [R6+URZ], R3 ;  /* 0x00000003060075a7 */ /* 0x0022a4000800017f */
[----:B--2---:R-:W-:Y:S05]  /*8370*/  @!P0 NANOSLEEP.SYNCS 0x989680 ;  /* 0x009896800000895d */ /* 0x004fea0003900000 */
[----:B------:R-:W2:Y:S02]  /*8380*/  @!P0 SYNCS.PHASECHK.TRANS64 P0, [R6+URZ], R3 ;  /* 0x00000003060085a7 */ /* 0x000ea4000800007f */
[----:B--2---:R-:W-:Y:S05]  /*8390*/  @!P0 BRA `(.L_x_189) ;  /* 0xfffffffc00f08947 */ /* 0x004fea000383ffff */
[----:B------:R-:W-:Y:S05]  /*83a0*/  BRA `(.L_x_203) ;  /* 0xfffffff800ec7947 */ /* 0x000fea000383ffff */
.L_x_204:
[----:B------:R-:W-:-:S00]  /*83b0*/  BRA `(.L_x_204) ;  /* 0xfffffffc00fc7947 */ /* 0x000fc0000383ffff */
[----:B------:R-:W-:-:S00]  /*83c0*/  NOP ;  /* 0x0000000000007918 */ /* 0x000fc00000000000 */
        /* <DEDUP_REMOVED lines=11> */
.L_x_205:


//--------------------- .nv.global.init           --------------------------
	.section	.nv.global.init,"aw",@progbits
.nv.global.init:
	.type		$str$22,@object
	.size		$str$22,($str$23 - $str$22)
$str$22:
        /*0000*/ 	.byte	0x6b, 0x5f, 0x74, 0x69, 0x6c, 0x65, 0x5f, 0x63, 0x6f, 0x75, 0x6e, 0x74, 0x20, 0x3e, 0x3d, 0x20
        /*0010*/ 	.byte	0x31, 0x00
	.type		$str$23,@object
	.size		$str$23,(__unnamed_1 - $str$23)
$str$23:
        /*0012*/ 	.byte	0x2f, 0x74, 0x6d, 0x70, 0x2f, 0x63, 0x75, 0x74, 0x6c, 0x61, 0x73, 0x73, 0x5f, 0x73, 0x77, 0x65
        /*0022*/ 	.byte	0x65, 0x70, 0x5f, 0x73, 0x72, 0x63, 0x2f, 0x69, 0x6e, 0x63, 0x6c, 0x75, 0x64, 0x65, 0x2f, 0x63
        /*0032*/ 	.byte	0x75, 0x74, 0x6c, 0x61, 0x73, 0x73, 0x2f, 0x67, 0x65, 0x6d, 0x6d, 0x2f, 0x63, 0x6f, 0x6c, 0x6c
        /*0042*/ 	.byte	0x65, 0x63, 0x74, 0x69, 0x76, 0x65, 0x2f, 0x73, 0x6d, 0x39, 0x30, 0x5f, 0x6d, 0x6d, 0x61, 0x5f
        /*0052*/ 	.byte	0x74, 0x6d, 0x61, 0x5f, 0x67, 0x6d, 0x6d, 0x61, 0x5f, 0x73, 0x73, 0x5f, 0x77, 0x61, 0x72, 0x70
        /*0062*/ 	.byte	0x73, 0x70, 0x65, 0x63, 0x69, 0x61, 0x6c, 0x69, 0x7a, 0x65, 0x64, 0x2e, 0x68, 0x70, 0x70, 0x00
	.type		__unnamed_1,@object
	.size		__unnamed_1,(.L_0 - __unnamed_1)
__unnamed_1:
        /*0072*/ 	.byte	0x76, 0x6f, 0x69, 0x64, 0x20, 0x63, 0x75, 0x74, 0x6c, 0x61, 0x73, 0x73, 0x3a, 0x3a, 0x67, 0x65
        /* <DEDUP_REMOVED lines=180> */
        /*0bc2*/ 	.byte	0x74, 0x69, 0x74, 0x79, 0x5d, 0x00
.L_0:


//--------------------- .nv.shared._ZN7cutlass13device_kernelINS_4gemm6kernel13GemmUniversalIN4cute5tupleIJiiiiEEENS1_10collective13CollectiveMmaINS1_34MainloopSm90TmaGmmaWarpSpecializedILi7ENS5_IJNS4_1CILi1EEENSA_ILi2EEESB_EEENS1_35KernelTmaWarpSpecializedCooperativeEEENS5_IJNSA_ILi128EEESG_NSA_ILi64EEEEEENS_6half_tENS5_IJlSB_lEEESJ_NS5_IJSB_llEEENS4_8TiledMMAINS4_8MMA_AtomIJNS4_4SM904GMMA26MMA_64x128x16_F32F16F16_SSILNSP_5MajorE0ELSR_1ELNSP_7ScaleInE1ELSS_1EEEEEENS4_6LayoutINS5_IJSC_SB_SB_EEENS5_IJSB_NSA_ILi0EEESX_EEEEENS5_IJNS4_10UnderscoreES10_S10_EEEEENS4_23SM90_TMA_LOAD_MULTICASTENS4_14ComposedLayoutINS4_7SwizzleILi3ELi4ELi3EEENS4_18smem_ptr_flag_bitsILi16EEENSV_INS5_IJNSA_ILi8EEESH_EEENS5_IJSH_SB_EEEEEEEvNS4_8identityENS4_13SM90_TMA_LOADENS14_IS16_S18_NSV_INS5_IJSH_S19_EEENS5_IJSB_SH_EEEEEEEvS1E_EENS_8epilogue10collective6detail29Sm90TmaWarpSpecializedAdapterINS1M_15DefaultEpilogueISJ_SK_SK_NS1L_6thread17LinearCombinationISJ_Li1EffLNS1Q_9ScaleType4KindE0ELNS_15FloatRoundStyleE2ESJ_EENS1_15EpilogueDefaultEEEEEvvEEEEvNT_6ParamsE --------------------------
	.section	.nv.shared._ZN7cutlass13device_kernelINS_4gemm6kernel13GemmUniversalIN4cute5tupleIJiiiiEEENS1_10collective13CollectiveMmaINS1_34MainloopSm90TmaGmmaWarpSpecializedILi7ENS5_IJNS4_1CILi1EEENSA_ILi2EEESB_EEENS1_35KernelTmaWarpSpecializedCooperativeEEENS5_IJNSA_ILi128EEESG_NSA_ILi64EEEEEENS_6half_tENS5_IJlSB_lEEESJ_NS5_IJSB_llEEENS4_8TiledMMAINS4_8MMA_AtomIJNS4_4SM904GMMA26MMA_64x128x16_F32F16F16_SSILNSP_5MajorE0ELSR_1ELNSP_7ScaleInE1ELSS_1EEEEEENS4_6LayoutINS5_IJSC_SB_SB_EEENS5_IJSB_NSA_ILi0EEESX_EEEEENS5_IJNS4_10UnderscoreES10_S10_EEEEENS4_23SM90_TMA_LOAD_MULTICASTENS4_14ComposedLayoutINS4_7SwizzleILi3ELi4ELi3EEENS4_18smem_ptr_flag_bitsILi16EEENSV_INS5_IJNSA_ILi8EEESH_EEENS5_IJSH_SB_EEEEEEEvNS4_8identityENS4_13SM90_TMA_LOADENS14_IS16_S18_NSV_INS5_IJSH_S19_EEENS5_IJSB_SH_EEEEEEEvS1E_EENS_8epilogue10collective6detail29Sm90TmaWarpSpecializedAdapterINS1M_15DefaultEpilogueISJ_SK_SK_NS1L_6thread17LinearCombinationISJ_Li1EffLNS1Q_9ScaleType4KindE0ELNS_15FloatRoundStyleE2ESJ_EENS1_15EpilogueDefaultEEEEEvvEEEEvNT_6ParamsE,"aw",@nobits
	.sectionflags	@""
	.align	16
	.zero		1024


//--------------------- .nv.shared.reserved.0     --------------------------
	.section	.nv.shared.reserved.0,"aw",@nobits
	.weak		__nv_reservedSMEM_offset_0_alias
	.size		__nv_reservedSMEM_offset_0_alias, 0, 0
	.other		__nv_reservedSMEM_offset_0_alias,@"STO_CUDA_RESERVED_SHARED STV_DEFAULT"
__nv_reservedSMEM_offset_0_alias:
	.zero		0


//--------------------- .nv.global                --------------------------
	.section	.nv.global,"aw",@nobits
.nv.global:
	.type		_ZN40_INTERNAL_4253d3cd_4_k_cu_99f24bce_377484cute1_E,@object
	.size		_ZN40_INTERNAL_4253d3cd_4_k_cu_99f24bce_377484cute1_E,(_ZN40_INTERNAL_4253d3cd_4_k_cu_99f24bce_377484cuda3std3__45__cpo6cbeginE - _ZN40_INTERNAL_4253d3cd_4_k_cu_99f24bce_377484cute1_E)
_ZN40_INTERNAL_4253d3cd_4_k_cu_99f24bce_377484cute1_E:
	.zero		1
	.type		_ZN40_INTERNAL_4253d3cd_4_k_cu_99f24bce_377484cuda3std3__45__cpo6cbeginE,@object
	.size		_ZN40_INTERNAL_4253d3cd_4_k_cu_99f24bce_377484cuda3std3__45__cpo6cbeginE,(_ZN40_INTERNAL_4253d3cd_4_k_cu_99f24bce_377484cuda3std3__48in_placeE - _ZN40_INTERNAL_4253d3cd_4_k_cu_99f24bce_377484cuda3std3__45__cpo6cbeginE)
_ZN40_INTERNAL_4253d3cd_4_k_cu_99f24bce_377484cuda3std3__45__cpo6cbeginE:
	.zero		1
	.type		_ZN40_INTERNAL_4253d3cd_4_k_cu_99f24bce_377484cuda3std3__48in_placeE,@object
	.size		_ZN40_INTERNAL_4253d3cd_4_k_cu_99f24bce_377484cuda3std3__48in_placeE,(_ZN40_INTERNAL_4253d3cd_4_k_cu_99f24bce_377484cuda3std6ranges3__45__cpo9iter_moveE - _ZN40_INTERNAL_4253d3cd_4_k_cu_99f24bce_377484cuda3std3__48in_placeE)
_ZN40_INTERNAL_4253d3cd_4_k_cu_99f24bce_377484cuda3std3__48in_placeE:
	.zero		1
	.type		_ZN40_INTERNAL_4253d3cd_4_k_cu_99f24bce_377484cuda3std6ranges3__45__cpo9iter_moveE,@object
	.size		_ZN40_INTERNAL_4253d3cd_4_k_cu_99f24bce_377484cuda3std6ranges3__45__cpo9iter_moveE,(_ZN40_INTERNAL_4253d3cd_4_k_cu_99f24bce_377484cuda3std3__45__cpo5beginE - _ZN40_INTERNAL_4253d3cd_4_k_cu_99f24bce_377484cuda3std6ranges3__45__cpo9iter_moveE)
_ZN40_INTERNAL_4253d3cd_4_k_cu_99f24bce_377484cuda3std6ranges3__45__cpo9iter_moveE:
	.zero		1
	.type		_ZN40_INTERNAL_4253d3cd_4_k_cu_99f24bce_377484cuda3std3__45__cpo5beginE,@object
	.size		_ZN40_INTERNAL_4253d3cd_4_k_cu_99f24bce_377484cuda3std3__45__cpo5beginE,(_ZN40_INTERNAL_4253d3cd_4_k_cu_99f24bce_377484cuda3std3__442_GLOBAL__N__4253d3cd_4_k_cu_99f24bce_377486ignoreE - _ZN40_INTERNAL_4253d3cd_4_k_cu_99f24bce_377484cuda3std3__45__cpo5beginE)
_ZN40_INTERNAL_4253d3cd_4_k_cu_99f24bce_377484cuda3std3__45__cpo5beginE:
	.zero		1
	.type		_ZN40_INTERNAL_4253d3cd_4_k_cu_99f24bce_377484cuda3std3__442_GLOBAL__N__4253d3cd_4_k_cu_99f24bce_377486ignoreE,@object
	.size		_ZN40_INTERNAL_4253d3cd_4_k_cu_99f24bce_377484cuda3std3__442_GLOBAL__N__4253d3cd_4_k_cu_99f24bce_377486ignoreE,(_ZN40_INTERNAL_4253d3cd_4_k_cu_99f24bce_377484cute7productE - _ZN40_INTERNAL_4253d3cd_4_k_cu_99f24bce_377484cuda3std3__442_GLOBAL__N__4253d3cd_4_k_cu_99f24bce_377486ignoreE)
_ZN40_INTERNAL_4253d3cd_4_k_cu_99f24bce_377484cuda3std3__442_GLOBAL__N__4253d3cd_4_k_cu_99f24bce_377486ignoreE:
	.zero		1
	.type		_ZN40_INTERNAL_4253d3cd_4_k_cu_99f24bce_377484cute7productE,@object
	.size		_ZN40_INTERNAL_4253d3cd_4_k_cu_99f24bce_377484cute7productE,(_ZN40_INTERNAL_4253d3cd_4_k_cu_99f24bce_377484cuda3std3__45__cpo3endE - _ZN40_INTERNAL_4253d3cd_4_k_cu_99f24bce_377484cute7productE)
_ZN40_INTERNAL_4253d3cd_4_k_cu_99f24bce_377484cute7productE:
	.zero		1
	.type		_ZN40_INTERNAL_4253d3cd_4_k_cu_99f24bce_377484cuda3std3__45__cpo3endE,@object
	.size		_ZN40_INTERNAL_4253d3cd_4_k_cu_99f24bce_377484cuda3std3__45__cpo3endE,(_ZN40_INTERNAL_4253d3cd_4_k_cu_99f24bce_377484cuda3std3__419piecewise_constructE - _ZN40_INTERNAL_4253d3cd_4_k_cu_99f24bce_377484cuda3std3__45__cpo3endE)
_ZN40_INTERNAL_4253d3cd_4_k_cu_99f24bce_377484cuda3std3__45__cpo3endE:
	.zero		1
	.type		_ZN40_INTERNAL_4253d3cd_4_k_cu_99f24bce_377484cuda3std3__419piecewise_constructE,@object
	.size		_ZN40_INTERNAL_4253d3cd_4_k_cu_99f24bce_377484cuda3std3__419piecewise_constructE,(_ZN40_INTERNAL_4253d3cd_4_k_cu_99f24bce_377484cuda3std3__45__cpo4cendE - _ZN40_INTERNAL_4253d3cd_4_k_cu_99f24bce_377484cuda3std3__419piecewise_constructE)
_ZN40_INTERNAL_4253d3cd_4_k_cu_99f24bce_377484cuda3std3__419piecewise_constructE:
	.zero		1
	.type		_ZN40_INTERNAL_4253d3cd_4_k_cu_99f24bce_377484cuda3std3__45__cpo4cendE,@object
	.size		_ZN40_INTERNAL_4253d3cd_4_k_cu_99f24bce_377484cuda3std3__45__cpo4cendE,(_ZN40_INTERNAL_4253d3cd_4_k_cu_99f24bce_377484cuda3std6ranges3__45__cpo4swapE - _ZN40_INTERNAL_4253d3cd_4_k_cu_99f24bce_377484cuda3std3__45__cpo4cendE)
_ZN40_INTERNAL_4253d3cd_4_k_cu_99f24bce_377484cuda3std3__45__cpo4cendE:
	.zero		1
	.type		_ZN40_INTERNAL_4253d3cd_4_k_cu_99f24bce_377484cuda3std6ranges3__45__cpo4swapE,@object
	.size		_ZN40_INTERNAL_4253d3cd_4_k_cu_99f24bce_377484cuda3std6ranges3__45__cpo4swapE,(.L_8 - _ZN40_INTERNAL_4253d3cd_4_k_cu_99f24bce_377484cuda3std6ranges3__45__cpo4swapE)
_ZN40_INTERNAL_4253d3cd_4_k_cu_99f24bce_377484cuda3std6ranges3__45__cpo4swapE:
	.zero		1
.L_8:


//--------------------- .nv.constant0._ZN7cutlass13device_kernelINS_4gemm6kernel13GemmUniversalIN4cute5tupleIJiiiiEEENS1_10collective13CollectiveMmaINS1_34MainloopSm90TmaGmmaWarpSpecializedILi7ENS5_IJNS4_1CILi1EEENSA_ILi2EEESB_EEENS1_35KernelTmaWarpSpecializedCooperativeEEENS5_IJNSA_ILi128EEESG_NSA_ILi64EEEEEENS_6half_tENS5_IJlSB_lEEESJ_NS5_IJSB_llEEENS4_8TiledMMAINS4_8MMA_AtomIJNS4_4SM904GMMA26MMA_64x128x16_F32F16F16_SSILNSP_5MajorE0ELSR_1ELNSP_7ScaleInE1ELSS_1EEEEEENS4_6LayoutINS5_IJSC_SB_SB_EEENS5_IJSB_NSA_ILi0EEESX_EEEEENS5_IJNS4_10UnderscoreES10_S10_EEEEENS4_23SM90_TMA_LOAD_MULTICASTENS4_14ComposedLayoutINS4_7SwizzleILi3ELi4ELi3EEENS4_18smem_ptr_flag_bitsILi16EEENSV_INS5_IJNSA_ILi8EEESH_EEENS5_IJSH_SB_EEEEEEEvNS4_8identityENS4_13SM90_TMA_LOADENS14_IS16_S18_NSV_INS5_IJSH_S19_EEENS5_IJSB_SH_EEEEEEEvS1E_EENS_8epilogue10collective6detail29Sm90TmaWarpSpecializedAdapterINS1M_15DefaultEpilogueISJ_SK_SK_NS1L_6thread17LinearCombinationISJ_Li1EffLNS1Q_9ScaleType4KindE0ELNS_15FloatRoundStyleE2ESJ_EENS1_15EpilogueDefaultEEEEEvvEEEEvNT_6ParamsE --------------------------
	.section	.nv.constant0._ZN7cutlass13device_kernelINS_4gemm6kernel13GemmUniversalIN4cute5tupleIJiiiiEEENS1_10collective13CollectiveMmaINS1_34MainloopSm90TmaGmmaWarpSpecializedILi7ENS5_IJNS4_1CILi1EEENSA_ILi2EEESB_EEENS1_35KernelTmaWarpSpecializedCooperativeEEENS5_IJNSA_ILi128EEESG_NSA_ILi64EEEEEENS_6half_tENS5_IJlSB_lEEESJ_NS5_IJSB_llEEENS4_8TiledMMAINS4_8MMA_AtomIJNS4_4SM904GMMA26MMA_64x128x16_F32F16F16_SSILNSP_5MajorE0ELSR_1ELNSP_7ScaleInE1ELSS_1EEEEEENS4_6LayoutINS5_IJSC_SB_SB_EEENS5_IJSB_NSA_ILi0EEESX_EEEEENS5_IJNS4_10UnderscoreES10_S10_EEEEENS4_23SM90_TMA_LOAD_MULTICASTENS4_14ComposedLayoutINS4_7SwizzleILi3ELi4ELi3EEENS4_18smem_ptr_flag_bitsILi16EEENSV_INS5_IJNSA_ILi8EEESH_EEENS5_IJSH_SB_EEEEEEEvNS4_8identityENS4_13SM90_TMA_LOADENS14_IS16_S18_NSV_INS5_IJSH_S19_EEENS5_IJSB_SH_EEEEEEEvS1E_EENS_8epilogue10collective6detail29Sm90TmaWarpSpecializedAdapterINS1M_15DefaultEpilogueISJ_SK_SK_NS1L_6thread17LinearCombinationISJ_Li1EffLNS1Q_9ScaleType4KindE0ELNS_15FloatRoundStyleE2ESJ_EENS1_15EpilogueDefaultEEEEEvvEEEEvNT_6ParamsE,"a",@progbits
	.sectionflags	@""
	.align	4
.nv.constant0._ZN7cutlass13device_kernelINS_4gemm6kernel13GemmUniversalIN4cute5tupleIJiiiiEEENS1_10collective13CollectiveMmaINS1_34MainloopSm90TmaGmmaWarpSpecializedILi7ENS5_IJNS4_1CILi1EEENSA_ILi2EEESB_EEENS1_35KernelTmaWarpSpecializedCooperativeEEENS5_IJNSA_ILi128EEESG_NSA_ILi64EEEEEENS_6half_tENS5_IJlSB_lEEESJ_NS5_IJSB_llEEENS4_8TiledMMAINS4_8MMA_AtomIJNS4_4SM904GMMA26MMA_64x128x16_F32F16F16_SSILNSP_5MajorE0ELSR_1ELNSP_7ScaleInE1ELSS_1EEEEEENS4_6LayoutINS5_IJSC_SB_SB_EEENS5_IJSB_NSA_ILi0EEESX_EEEEENS5_IJNS4_10UnderscoreES10_S10_EEEEENS4_23SM90_TMA_LOAD_MULTICASTENS4_14ComposedLayoutINS4_7SwizzleILi3ELi4ELi3EEENS4_18smem_ptr_flag_bitsILi16EEENSV_INS5_IJNSA_ILi8EEESH_EEENS5_IJSH_SB_EEEEEEEvNS4_8identityENS4_13SM90_TMA_LOADENS14_IS16_S18_NSV_INS5_IJSH_S19_EEENS5_IJSB_SH_EEEEEEEvS1E_EENS_8epilogue10collective6detail29Sm90TmaWarpSpecializedAdapterINS1M_15DefaultEpilogueISJ_SK_SK_NS1L_6thread17LinearCombinationISJ_Li1EffLNS1Q_9ScaleType4KindE0ELNS_15FloatRoundStyleE2ESJ_EENS1_15EpilogueDefaultEEEEEvvEEEEvNT_6ParamsE:
	.zero		1664


//--------------------- SYMBOLS --------------------------

	.type		.nv.reservedSmem.offset0,@object
	.size		.nv.reservedSmem.offset0,0x4
	.type		__assertfail,@function
